







.version 5.0
.target sm_61
.address_size 64


.global .align 8 .b8 _ZTVSt9basic_iosIcSt11char_traitsIcEE[32];
.global .align 8 .b8 _ZTTSo[8];
.global .align 8 .b8 _ZTVSt15basic_streambufIcSt11char_traitsIcEE[128];
.global .align 8 .b8 _ZTVNSt7__cxx1115basic_stringbufIcSt11char_traitsIcESaIcEEE[128];
.global .align 8 .b8 _ZTTNSt7__cxx1119basic_ostringstreamIcSt11char_traitsIcESaIcEEE[8];
.global .align 8 .b8 _ZTVN10__cxxabiv117__class_type_infoE[8];
.global .align 8 .b8 _ZTVN10__cxxabiv120__si_class_type_infoE[8];
.global .align 8 .b8 _ZTVN3c105ErrorE[40];
.global .align 1 .b8 __T20[38] = {84, 32, 112, 111, 119, 105, 40, 84, 44, 32, 84, 41, 32, 91, 119, 105, 116, 104, 32, 84, 32, 61, 32, 117, 110, 115, 105, 103, 110, 101, 100, 32, 99, 104, 97, 114, 93, 0};
.global .align 1 .b8 __T21[36] = {84, 32, 112, 111, 119, 105, 40, 84, 44, 32, 84, 41, 32, 91, 119, 105, 116, 104, 32, 84, 32, 61, 32, 115, 105, 103, 110, 101, 100, 32, 99, 104, 97, 114, 93, 0};
.global .align 1 .b8 __T22[30] = {84, 32, 112, 111, 119, 105, 40, 84, 44, 32, 84, 41, 32, 91, 119, 105, 116, 104, 32, 84, 32, 61, 32, 115, 104, 111, 114, 116, 93, 0};
.global .align 1 .b8 __T23[28] = {84, 32, 112, 111, 119, 105, 40, 84, 44, 32, 84, 41, 32, 91, 119, 105, 116, 104, 32, 84, 32, 61, 32, 105, 110, 116, 93, 0};
.global .align 1 .b8 __T24[29] = {84, 32, 112, 111, 119, 105, 40, 84, 44, 32, 84, 41, 32, 91, 119, 105, 116, 104, 32, 84, 32, 61, 32, 108, 111, 110, 103, 93, 0};

.visible .entry _Z39TemporalReplicationPadding_updateOutputIN3c104HalfEEv15THCDeviceTensorIT_Li3Ei16DefaultPtrTraitsES5_ii(
.param .align 8 .b8 _Z39TemporalReplicationPadding_updateOutputIN3c104HalfEEv15THCDeviceTensorIT_Li3Ei16DefaultPtrTraitsES5_ii_param_0[32],
.param .align 8 .b8 _Z39TemporalReplicationPadding_updateOutputIN3c104HalfEEv15THCDeviceTensorIT_Li3Ei16DefaultPtrTraitsES5_ii_param_1[32],
.param .u32 _Z39TemporalReplicationPadding_updateOutputIN3c104HalfEEv15THCDeviceTensorIT_Li3Ei16DefaultPtrTraitsES5_ii_param_2,
.param .u32 _Z39TemporalReplicationPadding_updateOutputIN3c104HalfEEv15THCDeviceTensorIT_Li3Ei16DefaultPtrTraitsES5_ii_param_3
)
{
.reg .pred %p<2>;
.reg .b16 %rs<2>;
.reg .b32 %r<50>;
.reg .b64 %rd<19>;


ld.param.v2.u32 {%r16, %r17}, [_Z39TemporalReplicationPadding_updateOutputIN3c104HalfEEv15THCDeviceTensorIT_Li3Ei16DefaultPtrTraitsES5_ii_param_0+24];
ld.param.v2.u32 {%r18, %r19}, [_Z39TemporalReplicationPadding_updateOutputIN3c104HalfEEv15THCDeviceTensorIT_Li3Ei16DefaultPtrTraitsES5_ii_param_0+16];
ld.param.v2.u32 {%r20, %r21}, [_Z39TemporalReplicationPadding_updateOutputIN3c104HalfEEv15THCDeviceTensorIT_Li3Ei16DefaultPtrTraitsES5_ii_param_0+8];
ld.param.u64 %rd1, [_Z39TemporalReplicationPadding_updateOutputIN3c104HalfEEv15THCDeviceTensorIT_Li3Ei16DefaultPtrTraitsES5_ii_param_0];
ld.param.v2.u32 {%r22, %r23}, [_Z39TemporalReplicationPadding_updateOutputIN3c104HalfEEv15THCDeviceTensorIT_Li3Ei16DefaultPtrTraitsES5_ii_param_1+24];
ld.param.v2.u32 {%r24, %r25}, [_Z39TemporalReplicationPadding_updateOutputIN3c104HalfEEv15THCDeviceTensorIT_Li3Ei16DefaultPtrTraitsES5_ii_param_1+16];
ld.param.v2.u32 {%r26, %r27}, [_Z39TemporalReplicationPadding_updateOutputIN3c104HalfEEv15THCDeviceTensorIT_Li3Ei16DefaultPtrTraitsES5_ii_param_1+8];
ld.param.u64 %rd2, [_Z39TemporalReplicationPadding_updateOutputIN3c104HalfEEv15THCDeviceTensorIT_Li3Ei16DefaultPtrTraitsES5_ii_param_1];
ld.param.u32 %r15, [_Z39TemporalReplicationPadding_updateOutputIN3c104HalfEEv15THCDeviceTensorIT_Li3Ei16DefaultPtrTraitsES5_ii_param_2];
mov.u32 %r28, %ntid.x;
mov.u32 %r29, %ctaid.x;
mov.u32 %r30, %tid.x;
mad.lo.s32 %r2, %r28, %r29, %r30;
setp.ge.s32	%p1, %r2, %r23;
@%p1 bra BB0_2;

mov.u32 %r31, %ctaid.y;
mov.u32 %r32, %ctaid.z;
cvta.to.global.u64 %rd3, %rd2;
cvta.to.global.u64 %rd4, %rd1;
neg.s32 %r33, %r15;
mov.u32 %r34, 0;
max.s32 %r35, %r34, %r33;
rem.s32 %r36, %r2, %r23;
max.s32 %r37, %r15, %r36;
add.s32 %r38, %r17, %r15;
add.s32 %r39, %r38, -1;
min.s32 %r40, %r37, %r39;
max.s32 %r41, %r34, %r15;
sub.s32 %r42, %r35, %r41;
add.s32 %r43, %r42, %r40;
mul.lo.s32 %r44, %r32, %r20;
cvt.s64.s32	%rd5, %r44;
mul.lo.s32 %r45, %r31, %r21;
cvt.s64.s32	%rd6, %r45;
add.s64 %rd7, %rd5, %rd6;
mul.lo.s32 %r46, %r43, %r18;
cvt.s64.s32	%rd8, %r46;
add.s64 %rd9, %rd7, %rd8;
shl.b64 %rd10, %rd9, 1;
add.s64 %rd11, %rd4, %rd10;
ld.global.u16 %rs1, [%rd11];
mul.lo.s32 %r47, %r32, %r26;
cvt.s64.s32	%rd12, %r47;
mul.lo.s32 %r48, %r31, %r27;
cvt.s64.s32	%rd13, %r48;
add.s64 %rd14, %rd12, %rd13;
mul.lo.s32 %r49, %r36, %r24;
cvt.s64.s32	%rd15, %r49;
add.s64 %rd16, %rd14, %rd15;
shl.b64 %rd17, %rd16, 1;
add.s64 %rd18, %rd3, %rd17;
st.global.u16 [%rd18], %rs1;

BB0_2:
ret;
}


.visible .entry _Z42TemporalReplicationPadding_updateGradInputIN3c104HalfEEv15THCDeviceTensorIT_Li3Ei16DefaultPtrTraitsES5_ii(
.param .align 8 .b8 _Z42TemporalReplicationPadding_updateGradInputIN3c104HalfEEv15THCDeviceTensorIT_Li3Ei16DefaultPtrTraitsES5_ii_param_0[32],
.param .align 8 .b8 _Z42TemporalReplicationPadding_updateGradInputIN3c104HalfEEv15THCDeviceTensorIT_Li3Ei16DefaultPtrTraitsES5_ii_param_1[32],
.param .u32 _Z42TemporalReplicationPadding_updateGradInputIN3c104HalfEEv15THCDeviceTensorIT_Li3Ei16DefaultPtrTraitsES5_ii_param_2,
.param .u32 _Z42TemporalReplicationPadding_updateGradInputIN3c104HalfEEv15THCDeviceTensorIT_Li3Ei16DefaultPtrTraitsES5_ii_param_3
)
{
.reg .pred %p<4>;
.reg .b16 %rs<5>;
.reg .f32 %f<4>;
.reg .b32 %r<63>;
.reg .b64 %rd<22>;


ld.param.v2.u32 {%r19, %r20}, [_Z42TemporalReplicationPadding_updateGradInputIN3c104HalfEEv15THCDeviceTensorIT_Li3Ei16DefaultPtrTraitsES5_ii_param_0+24];
ld.param.v2.u32 {%r21, %r22}, [_Z42TemporalReplicationPadding_updateGradInputIN3c104HalfEEv15THCDeviceTensorIT_Li3Ei16DefaultPtrTraitsES5_ii_param_0+16];
ld.param.v2.u32 {%r23, %r24}, [_Z42TemporalReplicationPadding_updateGradInputIN3c104HalfEEv15THCDeviceTensorIT_Li3Ei16DefaultPtrTraitsES5_ii_param_0+8];
ld.param.u64 %rd3, [_Z42TemporalReplicationPadding_updateGradInputIN3c104HalfEEv15THCDeviceTensorIT_Li3Ei16DefaultPtrTraitsES5_ii_param_0];
ld.param.v2.u32 {%r25, %r26}, [_Z42TemporalReplicationPadding_updateGradInputIN3c104HalfEEv15THCDeviceTensorIT_Li3Ei16DefaultPtrTraitsES5_ii_param_1+24];
ld.param.v2.u32 {%r27, %r28}, [_Z42TemporalReplicationPadding_updateGradInputIN3c104HalfEEv15THCDeviceTensorIT_Li3Ei16DefaultPtrTraitsES5_ii_param_1+16];
ld.param.v2.u32 {%r29, %r30}, [_Z42TemporalReplicationPadding_updateGradInputIN3c104HalfEEv15THCDeviceTensorIT_Li3Ei16DefaultPtrTraitsES5_ii_param_1+8];
ld.param.u64 %rd4, [_Z42TemporalReplicationPadding_updateGradInputIN3c104HalfEEv15THCDeviceTensorIT_Li3Ei16DefaultPtrTraitsES5_ii_param_1];
ld.param.u32 %r18, [_Z42TemporalReplicationPadding_updateGradInputIN3c104HalfEEv15THCDeviceTensorIT_Li3Ei16DefaultPtrTraitsES5_ii_param_2];
mov.u32 %r31, %ntid.x;
mov.u32 %r32, %ctaid.x;
mov.u32 %r33, %tid.x;
mad.lo.s32 %r2, %r31, %r32, %r33;
setp.ge.s32	%p1, %r2, %r26;
@%p1 bra BB1_3;

mov.u32 %r34, %ctaid.y;
mov.u32 %r35, %ctaid.z;
cvta.to.global.u64 %rd5, %rd4;
cvta.to.global.u64 %rd6, %rd3;
neg.s32 %r36, %r18;
mov.u32 %r37, 0;
max.s32 %r38, %r37, %r36;
rem.s32 %r39, %r2, %r26;
max.s32 %r40, %r18, %r39;
add.s32 %r41, %r20, %r18;
add.s32 %r42, %r41, -1;
min.s32 %r43, %r40, %r42;
max.s32 %r44, %r37, %r18;
sub.s32 %r45, %r38, %r44;
add.s32 %r46, %r45, %r43;
mul.lo.s32 %r47, %r35, %r29;
cvt.s64.s32	%rd7, %r47;
mul.lo.s32 %r48, %r34, %r30;
cvt.s64.s32	%rd8, %r48;
add.s64 %rd9, %rd7, %rd8;
mul.lo.s32 %r49, %r39, %r27;
cvt.s64.s32	%rd10, %r49;
add.s64 %rd11, %rd9, %rd10;
shl.b64 %rd12, %rd11, 1;
add.s64 %rd13, %rd5, %rd12;
ld.global.u16 %rs1, [%rd13];
mul.lo.s32 %r50, %r35, %r23;
cvt.s64.s32	%rd14, %r50;
mul.lo.s32 %r51, %r34, %r24;
cvt.s64.s32	%rd15, %r51;
add.s64 %rd16, %rd14, %rd15;
mul.lo.s32 %r52, %r46, %r21;
cvt.s64.s32	%rd17, %r52;
add.s64 %rd18, %rd16, %rd17;
shl.b64 %rd19, %rd18, 1;
add.s64 %rd20, %rd6, %rd19;
add.s64 %rd21, %rd3, %rd19;
and.b64 %rd1, %rd21, 2;
sub.s64 %rd2, %rd20, %rd1;
ld.global.u32 %r62, [%rd2];

BB1_2:
mov.u32 %r4, %r62;
shr.u32 %r53, %r4, 16;
setp.eq.s64	%p2, %rd1, 0;
selp.b32	%r54, %r4, %r53, %p2;
cvt.u16.u32	%rs2, %r54;

	{ cvt.f32.f16 %f1, %rs2;}


	
	{ cvt.f32.f16 %f2, %rs1;}


	add.f32 %f3, %f1, %f2;

	{ cvt.rn.f16.f32 %rs4, %f3;}


	cvt.u32.u16	%r55, %rs4;
shl.b32 %r56, %r55, 16;
and.b32 %r57, %r4, 65535;
or.b32 %r58, %r56, %r57;
and.b32 %r59, %r4, -65536;
or.b32 %r60, %r55, %r59;
selp.b32	%r61, %r60, %r58, %p2;
atom.global.cas.b32 %r62, [%rd2], %r4, %r61;
setp.ne.s32	%p3, %r4, %r62;
@%p3 bra BB1_2;

BB1_3:
ret;
}


.visible .entry _Z39TemporalReplicationPadding_updateOutputIfEv15THCDeviceTensorIT_Li3Ei16DefaultPtrTraitsES3_ii(
.param .align 8 .b8 _Z39TemporalReplicationPadding_updateOutputIfEv15THCDeviceTensorIT_Li3Ei16DefaultPtrTraitsES3_ii_param_0[32],
.param .align 8 .b8 _Z39TemporalReplicationPadding_updateOutputIfEv15THCDeviceTensorIT_Li3Ei16DefaultPtrTraitsES3_ii_param_1[32],
.param .u32 _Z39TemporalReplicationPadding_updateOutputIfEv15THCDeviceTensorIT_Li3Ei16DefaultPtrTraitsES3_ii_param_2,
.param .u32 _Z39TemporalReplicationPadding_updateOutputIfEv15THCDeviceTensorIT_Li3Ei16DefaultPtrTraitsES3_ii_param_3
)
{
.reg .pred %p<2>;
.reg .f32 %f<2>;
.reg .b32 %r<50>;
.reg .b64 %rd<19>;


ld.param.v2.u32 {%r16, %r17}, [_Z39TemporalReplicationPadding_updateOutputIfEv15THCDeviceTensorIT_Li3Ei16DefaultPtrTraitsES3_ii_param_0+24];
ld.param.v2.u32 {%r18, %r19}, [_Z39TemporalReplicationPadding_updateOutputIfEv15THCDeviceTensorIT_Li3Ei16DefaultPtrTraitsES3_ii_param_0+16];
ld.param.v2.u32 {%r20, %r21}, [_Z39TemporalReplicationPadding_updateOutputIfEv15THCDeviceTensorIT_Li3Ei16DefaultPtrTraitsES3_ii_param_0+8];
ld.param.u64 %rd1, [_Z39TemporalReplicationPadding_updateOutputIfEv15THCDeviceTensorIT_Li3Ei16DefaultPtrTraitsES3_ii_param_0];
ld.param.v2.u32 {%r22, %r23}, [_Z39TemporalReplicationPadding_updateOutputIfEv15THCDeviceTensorIT_Li3Ei16DefaultPtrTraitsES3_ii_param_1+24];
ld.param.v2.u32 {%r24, %r25}, [_Z39TemporalReplicationPadding_updateOutputIfEv15THCDeviceTensorIT_Li3Ei16DefaultPtrTraitsES3_ii_param_1+16];
ld.param.v2.u32 {%r26, %r27}, [_Z39TemporalReplicationPadding_updateOutputIfEv15THCDeviceTensorIT_Li3Ei16DefaultPtrTraitsES3_ii_param_1+8];
ld.param.u64 %rd2, [_Z39TemporalReplicationPadding_updateOutputIfEv15THCDeviceTensorIT_Li3Ei16DefaultPtrTraitsES3_ii_param_1];
ld.param.u32 %r15, [_Z39TemporalReplicationPadding_updateOutputIfEv15THCDeviceTensorIT_Li3Ei16DefaultPtrTraitsES3_ii_param_2];
mov.u32 %r28, %ntid.x;
mov.u32 %r29, %ctaid.x;
mov.u32 %r30, %tid.x;
mad.lo.s32 %r2, %r28, %r29, %r30;
setp.ge.s32	%p1, %r2, %r23;
@%p1 bra BB2_2;

mov.u32 %r31, %ctaid.y;
mov.u32 %r32, %ctaid.z;
cvta.to.global.u64 %rd3, %rd2;
cvta.to.global.u64 %rd4, %rd1;
neg.s32 %r33, %r15;
mov.u32 %r34, 0;
max.s32 %r35, %r34, %r33;
rem.s32 %r36, %r2, %r23;
max.s32 %r37, %r15, %r36;
add.s32 %r38, %r17, %r15;
add.s32 %r39, %r38, -1;
min.s32 %r40, %r37, %r39;
max.s32 %r41, %r34, %r15;
sub.s32 %r42, %r35, %r41;
add.s32 %r43, %r42, %r40;
mul.lo.s32 %r44, %r32, %r20;
cvt.s64.s32	%rd5, %r44;
mul.lo.s32 %r45, %r31, %r21;
cvt.s64.s32	%rd6, %r45;
add.s64 %rd7, %rd5, %rd6;
mul.lo.s32 %r46, %r43, %r18;
cvt.s64.s32	%rd8, %r46;
add.s64 %rd9, %rd7, %rd8;
shl.b64 %rd10, %rd9, 2;
add.s64 %rd11, %rd4, %rd10;
ld.global.f32 %f1, [%rd11];
mul.lo.s32 %r47, %r32, %r26;
cvt.s64.s32	%rd12, %r47;
mul.lo.s32 %r48, %r31, %r27;
cvt.s64.s32	%rd13, %r48;
add.s64 %rd14, %rd12, %rd13;
mul.lo.s32 %r49, %r36, %r24;
cvt.s64.s32	%rd15, %r49;
add.s64 %rd16, %rd14, %rd15;
shl.b64 %rd17, %rd16, 2;
add.s64 %rd18, %rd3, %rd17;
st.global.f32 [%rd18], %f1;

BB2_2:
ret;
}


.visible .entry _Z42TemporalReplicationPadding_updateGradInputIfEv15THCDeviceTensorIT_Li3Ei16DefaultPtrTraitsES3_ii(
.param .align 8 .b8 _Z42TemporalReplicationPadding_updateGradInputIfEv15THCDeviceTensorIT_Li3Ei16DefaultPtrTraitsES3_ii_param_0[32],
.param .align 8 .b8 _Z42TemporalReplicationPadding_updateGradInputIfEv15THCDeviceTensorIT_Li3Ei16DefaultPtrTraitsES3_ii_param_1[32],
.param .u32 _Z42TemporalReplicationPadding_updateGradInputIfEv15THCDeviceTensorIT_Li3Ei16DefaultPtrTraitsES3_ii_param_2,
.param .u32 _Z42TemporalReplicationPadding_updateGradInputIfEv15THCDeviceTensorIT_Li3Ei16DefaultPtrTraitsES3_ii_param_3
)
{
.reg .pred %p<2>;
.reg .f32 %f<3>;
.reg .b32 %r<50>;
.reg .b64 %rd<19>;


ld.param.v2.u32 {%r16, %r17}, [_Z42TemporalReplicationPadding_updateGradInputIfEv15THCDeviceTensorIT_Li3Ei16DefaultPtrTraitsES3_ii_param_0+24];
ld.param.v2.u32 {%r18, %r19}, [_Z42TemporalReplicationPadding_updateGradInputIfEv15THCDeviceTensorIT_Li3Ei16DefaultPtrTraitsES3_ii_param_0+16];
ld.param.v2.u32 {%r20, %r21}, [_Z42TemporalReplicationPadding_updateGradInputIfEv15THCDeviceTensorIT_Li3Ei16DefaultPtrTraitsES3_ii_param_0+8];
ld.param.u64 %rd1, [_Z42TemporalReplicationPadding_updateGradInputIfEv15THCDeviceTensorIT_Li3Ei16DefaultPtrTraitsES3_ii_param_0];
ld.param.v2.u32 {%r22, %r23}, [_Z42TemporalReplicationPadding_updateGradInputIfEv15THCDeviceTensorIT_Li3Ei16DefaultPtrTraitsES3_ii_param_1+24];
ld.param.v2.u32 {%r24, %r25}, [_Z42TemporalReplicationPadding_updateGradInputIfEv15THCDeviceTensorIT_Li3Ei16DefaultPtrTraitsES3_ii_param_1+16];
ld.param.v2.u32 {%r26, %r27}, [_Z42TemporalReplicationPadding_updateGradInputIfEv15THCDeviceTensorIT_Li3Ei16DefaultPtrTraitsES3_ii_param_1+8];
ld.param.u64 %rd2, [_Z42TemporalReplicationPadding_updateGradInputIfEv15THCDeviceTensorIT_Li3Ei16DefaultPtrTraitsES3_ii_param_1];
ld.param.u32 %r15, [_Z42TemporalReplicationPadding_updateGradInputIfEv15THCDeviceTensorIT_Li3Ei16DefaultPtrTraitsES3_ii_param_2];
mov.u32 %r28, %ntid.x;
mov.u32 %r29, %ctaid.x;
mov.u32 %r30, %tid.x;
mad.lo.s32 %r2, %r28, %r29, %r30;
setp.ge.s32	%p1, %r2, %r23;
@%p1 bra BB3_2;

mov.u32 %r31, %ctaid.y;
mov.u32 %r32, %ctaid.z;
cvta.to.global.u64 %rd3, %rd2;
cvta.to.global.u64 %rd4, %rd1;
neg.s32 %r33, %r15;
mov.u32 %r34, 0;
max.s32 %r35, %r34, %r33;
rem.s32 %r36, %r2, %r23;
max.s32 %r37, %r15, %r36;
add.s32 %r38, %r17, %r15;
add.s32 %r39, %r38, -1;
min.s32 %r40, %r37, %r39;
max.s32 %r41, %r34, %r15;
sub.s32 %r42, %r35, %r41;
add.s32 %r43, %r42, %r40;
mul.lo.s32 %r44, %r32, %r26;
cvt.s64.s32	%rd5, %r44;
mul.lo.s32 %r45, %r31, %r27;
cvt.s64.s32	%rd6, %r45;
add.s64 %rd7, %rd5, %rd6;
mul.lo.s32 %r46, %r36, %r24;
cvt.s64.s32	%rd8, %r46;
add.s64 %rd9, %rd7, %rd8;
shl.b64 %rd10, %rd9, 2;
add.s64 %rd11, %rd3, %rd10;
ld.global.f32 %f1, [%rd11];
mul.lo.s32 %r47, %r32, %r20;
cvt.s64.s32	%rd12, %r47;
mul.lo.s32 %r48, %r31, %r21;
cvt.s64.s32	%rd13, %r48;
add.s64 %rd14, %rd12, %rd13;
mul.lo.s32 %r49, %r43, %r18;
cvt.s64.s32	%rd15, %r49;
add.s64 %rd16, %rd14, %rd15;
shl.b64 %rd17, %rd16, 2;
add.s64 %rd18, %rd4, %rd17;
atom.global.add.f32 %f2, [%rd18], %f1;

BB3_2:
ret;
}


.visible .entry _Z39TemporalReplicationPadding_updateOutputIdEv15THCDeviceTensorIT_Li3Ei16DefaultPtrTraitsES3_ii(
.param .align 8 .b8 _Z39TemporalReplicationPadding_updateOutputIdEv15THCDeviceTensorIT_Li3Ei16DefaultPtrTraitsES3_ii_param_0[32],
.param .align 8 .b8 _Z39TemporalReplicationPadding_updateOutputIdEv15THCDeviceTensorIT_Li3Ei16DefaultPtrTraitsES3_ii_param_1[32],
.param .u32 _Z39TemporalReplicationPadding_updateOutputIdEv15THCDeviceTensorIT_Li3Ei16DefaultPtrTraitsES3_ii_param_2,
.param .u32 _Z39TemporalReplicationPadding_updateOutputIdEv15THCDeviceTensorIT_Li3Ei16DefaultPtrTraitsES3_ii_param_3
)
{
.reg .pred %p<2>;
.reg .b32 %r<50>;
.reg .f64 %fd<2>;
.reg .b64 %rd<19>;


ld.param.v2.u32 {%r16, %r17}, [_Z39TemporalReplicationPadding_updateOutputIdEv15THCDeviceTensorIT_Li3Ei16DefaultPtrTraitsES3_ii_param_0+24];
ld.param.v2.u32 {%r18, %r19}, [_Z39TemporalReplicationPadding_updateOutputIdEv15THCDeviceTensorIT_Li3Ei16DefaultPtrTraitsES3_ii_param_0+16];
ld.param.v2.u32 {%r20, %r21}, [_Z39TemporalReplicationPadding_updateOutputIdEv15THCDeviceTensorIT_Li3Ei16DefaultPtrTraitsES3_ii_param_0+8];
ld.param.u64 %rd1, [_Z39TemporalReplicationPadding_updateOutputIdEv15THCDeviceTensorIT_Li3Ei16DefaultPtrTraitsES3_ii_param_0];
ld.param.v2.u32 {%r22, %r23}, [_Z39TemporalReplicationPadding_updateOutputIdEv15THCDeviceTensorIT_Li3Ei16DefaultPtrTraitsES3_ii_param_1+24];
ld.param.v2.u32 {%r24, %r25}, [_Z39TemporalReplicationPadding_updateOutputIdEv15THCDeviceTensorIT_Li3Ei16DefaultPtrTraitsES3_ii_param_1+16];
ld.param.v2.u32 {%r26, %r27}, [_Z39TemporalReplicationPadding_updateOutputIdEv15THCDeviceTensorIT_Li3Ei16DefaultPtrTraitsES3_ii_param_1+8];
ld.param.u64 %rd2, [_Z39TemporalReplicationPadding_updateOutputIdEv15THCDeviceTensorIT_Li3Ei16DefaultPtrTraitsES3_ii_param_1];
ld.param.u32 %r15, [_Z39TemporalReplicationPadding_updateOutputIdEv15THCDeviceTensorIT_Li3Ei16DefaultPtrTraitsES3_ii_param_2];
mov.u32 %r28, %ntid.x;
mov.u32 %r29, %ctaid.x;
mov.u32 %r30, %tid.x;
mad.lo.s32 %r2, %r28, %r29, %r30;
setp.ge.s32	%p1, %r2, %r23;
@%p1 bra BB4_2;

mov.u32 %r31, %ctaid.y;
mov.u32 %r32, %ctaid.z;
cvta.to.global.u64 %rd3, %rd2;
cvta.to.global.u64 %rd4, %rd1;
neg.s32 %r33, %r15;
mov.u32 %r34, 0;
max.s32 %r35, %r34, %r33;
rem.s32 %r36, %r2, %r23;
max.s32 %r37, %r15, %r36;
add.s32 %r38, %r17, %r15;
add.s32 %r39, %r38, -1;
min.s32 %r40, %r37, %r39;
max.s32 %r41, %r34, %r15;
sub.s32 %r42, %r35, %r41;
add.s32 %r43, %r42, %r40;
mul.lo.s32 %r44, %r32, %r20;
cvt.s64.s32	%rd5, %r44;
mul.lo.s32 %r45, %r31, %r21;
cvt.s64.s32	%rd6, %r45;
add.s64 %rd7, %rd5, %rd6;
mul.lo.s32 %r46, %r43, %r18;
cvt.s64.s32	%rd8, %r46;
add.s64 %rd9, %rd7, %rd8;
shl.b64 %rd10, %rd9, 3;
add.s64 %rd11, %rd4, %rd10;
ld.global.f64 %fd1, [%rd11];
mul.lo.s32 %r47, %r32, %r26;
cvt.s64.s32	%rd12, %r47;
mul.lo.s32 %r48, %r31, %r27;
cvt.s64.s32	%rd13, %r48;
add.s64 %rd14, %rd12, %rd13;
mul.lo.s32 %r49, %r36, %r24;
cvt.s64.s32	%rd15, %r49;
add.s64 %rd16, %rd14, %rd15;
shl.b64 %rd17, %rd16, 3;
add.s64 %rd18, %rd3, %rd17;
st.global.f64 [%rd18], %fd1;

BB4_2:
ret;
}


.visible .entry _Z42TemporalReplicationPadding_updateGradInputIdEv15THCDeviceTensorIT_Li3Ei16DefaultPtrTraitsES3_ii(
.param .align 8 .b8 _Z42TemporalReplicationPadding_updateGradInputIdEv15THCDeviceTensorIT_Li3Ei16DefaultPtrTraitsES3_ii_param_0[32],
.param .align 8 .b8 _Z42TemporalReplicationPadding_updateGradInputIdEv15THCDeviceTensorIT_Li3Ei16DefaultPtrTraitsES3_ii_param_1[32],
.param .u32 _Z42TemporalReplicationPadding_updateGradInputIdEv15THCDeviceTensorIT_Li3Ei16DefaultPtrTraitsES3_ii_param_2,
.param .u32 _Z42TemporalReplicationPadding_updateGradInputIdEv15THCDeviceTensorIT_Li3Ei16DefaultPtrTraitsES3_ii_param_3
)
{
.reg .pred %p<2>;
.reg .b32 %r<50>;
.reg .f64 %fd<3>;
.reg .b64 %rd<19>;


ld.param.v2.u32 {%r16, %r17}, [_Z42TemporalReplicationPadding_updateGradInputIdEv15THCDeviceTensorIT_Li3Ei16DefaultPtrTraitsES3_ii_param_0+24];
ld.param.v2.u32 {%r18, %r19}, [_Z42TemporalReplicationPadding_updateGradInputIdEv15THCDeviceTensorIT_Li3Ei16DefaultPtrTraitsES3_ii_param_0+16];
ld.param.v2.u32 {%r20, %r21}, [_Z42TemporalReplicationPadding_updateGradInputIdEv15THCDeviceTensorIT_Li3Ei16DefaultPtrTraitsES3_ii_param_0+8];
ld.param.u64 %rd1, [_Z42TemporalReplicationPadding_updateGradInputIdEv15THCDeviceTensorIT_Li3Ei16DefaultPtrTraitsES3_ii_param_0];
ld.param.v2.u32 {%r22, %r23}, [_Z42TemporalReplicationPadding_updateGradInputIdEv15THCDeviceTensorIT_Li3Ei16DefaultPtrTraitsES3_ii_param_1+24];
ld.param.v2.u32 {%r24, %r25}, [_Z42TemporalReplicationPadding_updateGradInputIdEv15THCDeviceTensorIT_Li3Ei16DefaultPtrTraitsES3_ii_param_1+16];
ld.param.v2.u32 {%r26, %r27}, [_Z42TemporalReplicationPadding_updateGradInputIdEv15THCDeviceTensorIT_Li3Ei16DefaultPtrTraitsES3_ii_param_1+8];
ld.param.u64 %rd2, [_Z42TemporalReplicationPadding_updateGradInputIdEv15THCDeviceTensorIT_Li3Ei16DefaultPtrTraitsES3_ii_param_1];
ld.param.u32 %r15, [_Z42TemporalReplicationPadding_updateGradInputIdEv15THCDeviceTensorIT_Li3Ei16DefaultPtrTraitsES3_ii_param_2];
mov.u32 %r28, %ntid.x;
mov.u32 %r29, %ctaid.x;
mov.u32 %r30, %tid.x;
mad.lo.s32 %r2, %r28, %r29, %r30;
setp.ge.s32	%p1, %r2, %r23;
@%p1 bra BB5_2;

mov.u32 %r31, %ctaid.y;
mov.u32 %r32, %ctaid.z;
cvta.to.global.u64 %rd3, %rd2;
cvta.to.global.u64 %rd4, %rd1;
neg.s32 %r33, %r15;
mov.u32 %r34, 0;
max.s32 %r35, %r34, %r33;
rem.s32 %r36, %r2, %r23;
max.s32 %r37, %r15, %r36;
add.s32 %r38, %r17, %r15;
add.s32 %r39, %r38, -1;
min.s32 %r40, %r37, %r39;
max.s32 %r41, %r34, %r15;
sub.s32 %r42, %r35, %r41;
add.s32 %r43, %r42, %r40;
mul.lo.s32 %r44, %r32, %r26;
cvt.s64.s32	%rd5, %r44;
mul.lo.s32 %r45, %r31, %r27;
cvt.s64.s32	%rd6, %r45;
add.s64 %rd7, %rd5, %rd6;
mul.lo.s32 %r46, %r36, %r24;
cvt.s64.s32	%rd8, %r46;
add.s64 %rd9, %rd7, %rd8;
shl.b64 %rd10, %rd9, 3;
add.s64 %rd11, %rd3, %rd10;
ld.global.f64 %fd1, [%rd11];
mul.lo.s32 %r47, %r32, %r20;
cvt.s64.s32	%rd12, %r47;
mul.lo.s32 %r48, %r31, %r21;
cvt.s64.s32	%rd13, %r48;
add.s64 %rd14, %rd12, %rd13;
mul.lo.s32 %r49, %r43, %r18;
cvt.s64.s32	%rd15, %r49;
add.s64 %rd16, %rd14, %rd15;
shl.b64 %rd17, %rd16, 3;
add.s64 %rd18, %rd4, %rd17;
atom.global.add.f64 %fd2, [%rd18], %fd1;

BB5_2:
ret;
}




// ===== COMPILED SASS (sm_100) =====

	.target	sm_100

	.elftype	@"ET_EXEC"


//--------------------- .note.nv.tkinfo           --------------------------
	.section	.note.nv.tkinfo,"",@"SHT_NOTE"
	.sectionflags	@"SHF_NOTE_NV_TKINFO"
	.tkinfo
        /*0018*/ 	.word	0x00000002
        /*0030*/ 	.string	""
        /*0030*/ 	.string	"ptxas"
        /*0030*/ 	.string	"Cuda compilation tools, release 13.0, V13.0.88"
        /*0030*/ 	.string	"Build cuda_13.0.r13.0/compiler.36424714_0"
        /*0030*/ 	.string	"-arch sm_100 "



//--------------------- .note.nv.cuinfo           --------------------------
	.section	.note.nv.cuinfo,"",@"SHT_NOTE"
	.sectionflags	@"SHF_NOTE_NV_CUINFO"
        /*0018*/ 	.short	0x0002
        /*001a*/ 	.short	0x003d
        /*001c*/ 	.short	0x0082
	.zero		2


//--------------------- .nv.info                  --------------------------
	.section	.nv.info,"",@"SHT_CUDA_INFO"
	.align	4


	//----- nvinfo : EIATTR_REGCOUNT
	.align		4
        /*0000*/ 	.byte	0x04, 0x2f
        /*0002*/ 	.short	(.L_14 - .L_13)
	.align		4
.L_13:
        /*0004*/ 	.word	index@(_Z39TemporalReplicationPadding_updateOutputIN3c104HalfEEv15THCDeviceTensorIT_Li3Ei16DefaultPtrTraitsES5_ii)
        /*0008*/ 	.word	0x0000000c


	//----- nvinfo : EIATTR_FRAME_SIZE
	.align		4
.L_14:
        /*000c*/ 	.byte	0x04, 0x11
        /*000e*/ 	.short	(.L_16 - .L_15)
	.align		4
.L_15:
        /*0010*/ 	.word	index@(_Z39TemporalReplicationPadding_updateOutputIN3c104HalfEEv15THCDeviceTensorIT_Li3Ei16DefaultPtrTraitsES5_ii)
        /*0014*/ 	.word	0x00000000


	//----- nvinfo : EIATTR_REGCOUNT
	.align		4
.L_16:
        /*0018*/ 	.byte	0x04, 0x2f
        /*001a*/ 	.short	(.L_18 - .L_17)
	.align		4
.L_17:
        /*001c*/ 	.word	index@(_Z42TemporalReplicationPadding_updateGradInputIN3c104HalfEEv15THCDeviceTensorIT_Li3Ei16DefaultPtrTraitsES5_ii)
        /*0020*/ 	.word	0x00000010


	//----- nvinfo : EIATTR_FRAME_SIZE
	.align		4
.L_18:
        /*0024*/ 	.byte	0x04, 0x11
        /*0026*/ 	.short	(.L_20 - .L_19)
	.align		4
.L_19:
        /*0028*/ 	.word	index@(_Z42TemporalReplicationPadding_updateGradInputIN3c104HalfEEv15THCDeviceTensorIT_Li3Ei16DefaultPtrTraitsES5_ii)
        /*002c*/ 	.word	0x00000000


	//----- nvinfo : EIATTR_REGCOUNT
	.align		4
.L_20:
        /*0030*/ 	.byte	0x04, 0x2f
        /*0032*/ 	.short	(.L_22 - .L_21)
	.align		4
.L_21:
        /*0034*/ 	.word	index@(_Z39TemporalReplicationPadding_updateOutputIfEv15THCDeviceTensorIT_Li3Ei16DefaultPtrTraitsES3_ii)
        /*0038*/ 	.word	0x0000000c


	//----- nvinfo : EIATTR_FRAME_SIZE
	.align		4
.L_22:
        /*003c*/ 	.byte	0x04, 0x11
        /*003e*/ 	.short	(.L_24 - .L_23)
	.align		4
.L_23:
        /*0040*/ 	.word	index@(_Z39TemporalReplicationPadding_updateOutputIfEv15THCDeviceTensorIT_Li3Ei16DefaultPtrTraitsES3_ii)
        /*0044*/ 	.word	0x00000000


	//----- nvinfo : EIATTR_REGCOUNT
	.align		4
.L_24:
        /*0048*/ 	.byte	0x04, 0x2f
        /*004a*/ 	.short	(.L_26 - .L_25)
	.align		4
.L_25:
        /*004c*/ 	.word	index@(_Z42TemporalReplicationPadding_updateGradInputIfEv15THCDeviceTensorIT_Li3Ei16DefaultPtrTraitsES3_ii)
        /*0050*/ 	.word	0x0000000e


	//----- nvinfo : EIATTR_FRAME_SIZE
	.align		4
.L_26:
        /*0054*/ 	.byte	0x04, 0x11
        /*0056*/ 	.short	(.L_28 - .L_27)
	.align		4
.L_27:
        /*0058*/ 	.word	index@(_Z42TemporalReplicationPadding_updateGradInputIfEv15THCDeviceTensorIT_Li3Ei16DefaultPtrTraitsES3_ii)
        /*005c*/ 	.word	0x00000000


	//----- nvinfo : EIATTR_REGCOUNT
	.align		4
.L_28:
        /*0060*/ 	.byte	0x04, 0x2f
        /*0062*/ 	.short	(.L_30 - .L_29)
	.align		4
.L_29:
        /*0064*/ 	.word	index@(_Z39TemporalReplicationPadding_updateOutputIdEv15THCDeviceTensorIT_Li3Ei16DefaultPtrTraitsES3_ii)
        /*0068*/ 	.word	0x0000000c


	//----- nvinfo : EIATTR_FRAME_SIZE
	.align		4
.L_30:
        /*006c*/ 	.byte	0x04, 0x11
        /*006e*/ 	.short	(.L_32 - .L_31)
	.align		4
.L_31:
        /*0070*/ 	.word	index@(_Z39TemporalReplicationPadding_updateOutputIdEv15THCDeviceTensorIT_Li3Ei16DefaultPtrTraitsES3_ii)
        /*0074*/ 	.word	0x00000000


	//----- nvinfo : EIATTR_REGCOUNT
	.align		4
.L_32:
        /*0078*/ 	.byte	0x04, 0x2f
        /*007a*/ 	.short	(.L_34 - .L_33)
	.align		4
.L_33:
        /*007c*/ 	.word	index@(_Z42TemporalReplicationPadding_updateGradInputIdEv15THCDeviceTensorIT_Li3Ei16DefaultPtrTraitsES3_ii)
        /*0080*/ 	.word	0x0000000e


	//----- nvinfo : EIATTR_FRAME_SIZE
	.align		4
.L_34:
        /*0084*/ 	.byte	0x04, 0x11
        /*0086*/ 	.short	(.L_36 - .L_35)
	.align		4
.L_35:
        /*0088*/ 	.word	index@(_Z42TemporalReplicationPadding_updateGradInputIdEv15THCDeviceTensorIT_Li3Ei16DefaultPtrTraitsES3_ii)
        /*008c*/ 	.word	0x00000000


	//----- nvinfo : EIATTR_MIN_STACK_SIZE
	.align		4
.L_36:
        /*0090*/ 	.byte	0x04, 0x12
        /*0092*/ 	.short	(.L_38 - .L_37)
	.align		4
.L_37:
        /*0094*/ 	.word	index@(_Z42TemporalReplicationPadding_updateGradInputIdEv15THCDeviceTensorIT_Li3Ei16DefaultPtrTraitsES3_ii)
        /*0098*/ 	.word	0x00000000


	//----- nvinfo : EIATTR_MIN_STACK_SIZE
	.align		4
.L_38:
        /*009c*/ 	.byte	0x04, 0x12
        /*009e*/ 	.short	(.L_40 - .L_39)
	.align		4
.L_39:
        /*00a0*/ 	.word	index@(_Z39TemporalReplicationPadding_updateOutputIdEv15THCDeviceTensorIT_Li3Ei16DefaultPtrTraitsES3_ii)
        /*00a4*/ 	.word	0x00000000


	//----- nvinfo : EIATTR_MIN_STACK_SIZE
	.align		4
.L_40:
        /*00a8*/ 	.byte	0x04, 0x12
        /*00aa*/ 	.short	(.L_42 - .L_41)
	.align		4
.L_41:
        /*00ac*/ 	.word	index@(_Z42TemporalReplicationPadding_updateGradInputIfEv15THCDeviceTensorIT_Li3Ei16DefaultPtrTraitsES3_ii)
        /*00b0*/ 	.word	0x00000000


	//----- nvinfo : EIATTR_MIN_STACK_SIZE
	.align		4
.L_42:
        /*00b4*/ 	.byte	0x04, 0x12
        /*00b6*/ 	.short	(.L_44 - .L_43)
	.align		4
.L_43:
        /*00b8*/ 	.word	index@(_Z39TemporalReplicationPadding_updateOutputIfEv15THCDeviceTensorIT_Li3Ei16DefaultPtrTraitsES3_ii)
        /*00bc*/ 	.word	0x00000000


	//----- nvinfo : EIATTR_MIN_STACK_SIZE
	.align		4
.L_44:
        /*00c0*/ 	.byte	0x04, 0x12
        /*00c2*/ 	.short	(.L_46 - .L_45)
	.align		4
.L_45:
        /*00c4*/ 	.word	index@(_Z42TemporalReplicationPadding_updateGradInputIN3c104HalfEEv15THCDeviceTensorIT_Li3Ei16DefaultPtrTraitsES5_ii)
        /*00c8*/ 	.word	0x00000000


	//----- nvinfo : EIATTR_MIN_STACK_SIZE
	.align		4
.L_46:
        /*00cc*/ 	.byte	0x04, 0x12
        /*00ce*/ 	.short	(.L_48 - .L_47)
	.align		4
.L_47:
        /*00d0*/ 	.word	index@(_Z39TemporalReplicationPadding_updateOutputIN3c104HalfEEv15THCDeviceTensorIT_Li3Ei16DefaultPtrTraitsES5_ii)
        /*00d4*/ 	.word	0x00000000
.L_48:


//--------------------- .nv.compat                --------------------------
	.section	.nv.compat,"",@"SHT_CUDA_COMPAT_INFO"
	.align	4
        /*0000*/ 	.byte	0x02, 0x09, 0x00, 0x00, 0x02, 0x02, 0x01, 0x00, 0x02, 0x05, 0x05, 0x00, 0x03, 0x07, 0x01, 0x01
        /*0010*/ 	.byte	0x02, 0x03, 0x00, 0x00, 0x02, 0x06, 0x01, 0x00, 0x04, 0x0b, 0x08, 0x00, 0x09, 0x00, 0x00, 0x00
        /*0020*/ 	.byte	0x00, 0x00, 0x00, 0x00


//--------------------- .nv.info._Z42TemporalReplicationPadding_updateGradInputIdEv15THCDeviceTensorIT_Li3Ei16DefaultPtrTraitsES3_ii --------------------------
	.section	.nv.info._Z42TemporalReplicationPadding_updateGradInputIdEv15THCDeviceTensorIT_Li3Ei16DefaultPtrTraitsES3_ii,"",@"SHT_CUDA_INFO"
	.sectionflags	@""
	.align	4


	//----- nvinfo : EIATTR_CUDA_API_VERSION
	.align		4
        /*0000*/ 	.byte	0x04, 0x37
        /*0002*/ 	.short	(.L_50 - .L_49)
.L_49:
        /*0004*/ 	.word	0x00000082


	//----- nvinfo : EIATTR_KPARAM_INFO
	.align		4
.L_50:
        /*0008*/ 	.byte	0x04, 0x17
        /*000a*/ 	.short	(.L_52 - .L_51)
.L_51:
        /*000c*/ 	.word	0x00000000
        /*0010*/ 	.short	0x0003
        /*0012*/ 	.short	0x0044
        /*0014*/ 	.byte	0x00, 0xf0, 0x11, 0x00


	//----- nvinfo : EIATTR_KPARAM_INFO
	.align		4
.L_52:
        /*0018*/ 	.byte	0x04, 0x17
        /*001a*/ 	.short	(.L_54 - .L_53)
.L_53:
        /*001c*/ 	.word	0x00000000
        /*0020*/ 	.short	0x0002
        /*0022*/ 	.short	0x0040
        /*0024*/ 	.byte	0x00, 0xf0, 0x11, 0x00


	//----- nvinfo : EIATTR_KPARAM_INFO
	.align		4
.L_54:
        /*0028*/ 	.byte	0x04, 0x17
        /*002a*/ 	.short	(.L_56 - .L_55)
.L_55:
        /*002c*/ 	.word	0x00000000
        /*0030*/ 	.short	0x0001
        /*0032*/ 	.short	0x0020
        /*0034*/ 	.byte	0x00, 0xf0, 0x81, 0x00


	//----- nvinfo : EIATTR_KPARAM_INFO
	.align		4
.L_56:
        /*0038*/ 	.byte	0x04, 0x17
        /*003a*/ 	.short	(.L_58 - .L_57)
.L_57:
        /*003c*/ 	.word	0x00000000
        /*0040*/ 	.short	0x0000
        /*0042*/ 	.short	0x0000
        /*0044*/ 	.byte	0x00, 0xf0, 0x81, 0x00


	//----- nvinfo : EIATTR_SPARSE_MMA_MASK
	.align		4
.L_58:
        /*0048*/ 	.byte	0x03, 0x50
        /*004a*/ 	.short	0x0000


	//----- nvinfo : EIATTR_MAXREG_COUNT
	.align		4
        /*004c*/ 	.byte	0x03, 0x1b
        /*004e*/ 	.short	0x00ff


	//----- nvinfo : EIATTR_MERCURY_ISA_VERSION
	.align		4
        /*0050*/ 	.byte	0x03, 0x5f
        /*0052*/ 	.short	0x0101


	//----- nvinfo : EIATTR_VRC_CTA_INIT_COUNT
	.align		4
        /*0054*/ 	.byte	0x02, 0x4a
	.zero		1
	.zero		1


	//----- nvinfo : EIATTR_EXIT_INSTR_OFFSETS
	.align		4
        /*0058*/ 	.byte	0x04, 0x1c
        /*005a*/ 	.short	(.L_60 - .L_59)


	//   ....[0]....
.L_59:
        /*005c*/ 	.word	0x00000070


	//   ....[1]....
        /*0060*/ 	.word	0x00000480


	//----- nvinfo : EIATTR_CBANK_PARAM_SIZE
	.align		4
.L_60:
        /*0064*/ 	.byte	0x03, 0x19
        /*0066*/ 	.short	0x0048


	//----- nvinfo : EIATTR_PARAM_CBANK
	.align		4
        /*0068*/ 	.byte	0x04, 0x0a
        /*006a*/ 	.short	(.L_62 - .L_61)
	.align		4
.L_61:
        /*006c*/ 	.word	index@(.nv.constant0._Z42TemporalReplicationPadding_updateGradInputIdEv15THCDeviceTensorIT_Li3Ei16DefaultPtrTraitsES3_ii)
        /*0070*/ 	.short	0x0380
        /*0072*/ 	.short	0x0048


	//----- nvinfo : EIATTR_SW_WAR
	.align		4
.L_62:
        /*0074*/ 	.byte	0x04, 0x36
        /*0076*/ 	.short	(.L_64 - .L_63)
.L_63:
        /*0078*/ 	.word	0x00000008
.L_64:


//--------------------- .nv.info._Z39TemporalReplicationPadding_updateOutputIdEv15THCDeviceTensorIT_Li3Ei16DefaultPtrTraitsES3_ii --------------------------
	.section	.nv.info._Z39TemporalReplicationPadding_updateOutputIdEv15THCDeviceTensorIT_Li3Ei16DefaultPtrTraitsES3_ii,"",@"SHT_CUDA_INFO"
	.sectionflags	@""
	.align	4


	//----- nvinfo : EIATTR_CUDA_API_VERSION
	.align		4
        /*0000*/ 	.byte	0x04, 0x37
        /*0002*/ 	.short	(.L_66 - .L_65)
.L_65:
        /*0004*/ 	.word	0x00000082


	//----- nvinfo : EIATTR_KPARAM_INFO
	.align		4
.L_66:
        /*0008*/ 	.byte	0x04, 0x17
        /*000a*/ 	.short	(.L_68 - .L_67)
.L_67:
        /*000c*/ 	.word	0x00000000
        /*0010*/ 	.short	0x0003
        /*0012*/ 	.short	0x0044
        /*0014*/ 	.byte	0x00, 0xf0, 0x11, 0x00


	//----- nvinfo : EIATTR_KPARAM_INFO
	.align		4
.L_68:
        /*0018*/ 	.byte	0x04, 0x17
        /*001a*/ 	.short	(.L_70 - .L_69)
.L_69:
        /*001c*/ 	.word	0x00000000
        /*0020*/ 	.short	0x0002
        /*0022*/ 	.short	0x0040
        /*0024*/ 	.byte	0x00, 0xf0, 0x11, 0x00


	//----- nvinfo : EIATTR_KPARAM_INFO
	.align		4
.L_70:
        /*0028*/ 	.byte	0x04, 0x17
        /*002a*/ 	.short	(.L_72 - .L_71)
.L_71:
        /*002c*/ 	.word	0x00000000
        /*0030*/ 	.short	0x0001
        /*0032*/ 	.short	0x0020
        /*0034*/ 	.byte	0x00, 0xf0, 0x81, 0x00


	//----- nvinfo : EIATTR_KPARAM_INFO
	.align		4
.L_72:
        /*0038*/ 	.byte	0x04, 0x17
        /*003a*/ 	.short	(.L_74 - .L_73)
.L_73:
        /*003c*/ 	.word	0x00000000
        /*0040*/ 	.short	0x0000
        /*0042*/ 	.short	0x0000
        /*0044*/ 	.byte	0x00, 0xf0, 0x81, 0x00


	//----- nvinfo : EIATTR_SPARSE_MMA_MASK
	.align		4
.L_74:
        /*0048*/ 	.byte	0x03, 0x50
        /*004a*/ 	.short	0x0000


	//----- nvinfo : EIATTR_MAXREG_COUNT
	.align		4
        /*004c*/ 	.byte	0x03, 0x1b
        /*004e*/ 	.short	0x00ff


	//----- nvinfo : EIATTR_MERCURY_ISA_VERSION
	.align		4
        /*0050*/ 	.byte	0x03, 0x5f
        /*0052*/ 	.short	0x0101


	//----- nvinfo : EIATTR_VRC_CTA_INIT_COUNT
	.align		4
        /*0054*/ 	.byte	0x02, 0x4a
	.zero		1
	.zero		1


	//----- nvinfo : EIATTR_EXIT_INSTR_OFFSETS
	.align		4
        /*0058*/ 	.byte	0x04, 0x1c
        /*005a*/ 	.short	(.L_76 - .L_75)


	//   ....[0]....
.L_75:
        /*005c*/ 	.word	0x00000070


	//   ....[1]....
        /*0060*/ 	.word	0x00000480


	//----- nvinfo : EIATTR_CBANK_PARAM_SIZE
	.align		4
.L_76:
        /*0064*/ 	.byte	0x03, 0x19
        /*0066*/ 	.short	0x0048


	//----- nvinfo : EIATTR_PARAM_CBANK
	.align		4
        /*0068*/ 	.byte	0x04, 0x0a
        /*006a*/ 	.short	(.L_78 - .L_77)
	.align		4
.L_77:
        /*006c*/ 	.word	index@(.nv.constant0._Z39TemporalReplicationPadding_updateOutputIdEv15THCDeviceTensorIT_Li3Ei16DefaultPtrTraitsES3_ii)
        /*0070*/ 	.short	0x0380
        /*0072*/ 	.short	0x0048


	//----- nvinfo : EIATTR_SW_WAR
	.align		4
.L_78:
        /*0074*/ 	.byte	0x04, 0x36
        /*0076*/ 	.short	(.L_80 - .L_79)
.L_79:
        /*0078*/ 	.word	0x00000008
.L_80:


//--------------------- .nv.info._Z42TemporalReplicationPadding_updateGradInputIfEv15THCDeviceTensorIT_Li3Ei16DefaultPtrTraitsES3_ii --------------------------
	.section	.nv.info._Z42TemporalReplicationPadding_updateGradInputIfEv15THCDeviceTensorIT_Li3Ei16DefaultPtrTraitsES3_ii,"",@"SHT_CUDA_INFO"
	.sectionflags	@""
	.align	4


	//----- nvinfo : EIATTR_CUDA_API_VERSION
	.align		4
        /*0000*/ 	.byte	0x04, 0x37
        /*0002*/ 	.short	(.L_82 - .L_81)
.L_81:
        /*0004*/ 	.word	0x00000082


	//----- nvinfo : EIATTR_KPARAM_INFO
	.align		4
.L_82:
        /*0008*/ 	.byte	0x04, 0x17
        /*000a*/ 	.short	(.L_84 - .L_83)
.L_83:
        /*000c*/ 	.word	0x00000000
        /*0010*/ 	.short	0x0003
        /*0012*/ 	.short	0x0044
        /*0014*/ 	.byte	0x00, 0xf0, 0x11, 0x00


	//----- nvinfo : EIATTR_KPARAM_INFO
	.align		4
.L_84:
        /*0018*/ 	.byte	0x04, 0x17
        /*001a*/ 	.short	(.L_86 - .L_85)
.L_85:
        /*001c*/ 	.word	0x00000000
        /*0020*/ 	.short	0x0002
        /*0022*/ 	.short	0x0040
        /*0024*/ 	.byte	0x00, 0xf0, 0x11, 0x00


	//----- nvinfo : EIATTR_KPARAM_INFO
	.align		4
.L_86:
        /*0028*/ 	.byte	0x04, 0x17
        /*002a*/ 	.short	(.L_88 - .L_87)
.L_87:
        /*002c*/ 	.word	0x00000000
        /*0030*/ 	.short	0x0001
        /*0032*/ 	.short	0x0020
        /*0034*/ 	.byte	0x00, 0xf0, 0x81, 0x00


	//----- nvinfo : EIATTR_KPARAM_INFO
	.align		4
.L_88:
        /*0038*/ 	.byte	0x04, 0x17
        /*003a*/ 	.short	(.L_90 - .L_89)
.L_89:
        /*003c*/ 	.word	0x00000000
        /*0040*/ 	.short	0x0000
        /*0042*/ 	.short	0x0000
        /*0044*/ 	.byte	0x00, 0xf0, 0x81, 0x00


	//----- nvinfo : EIATTR_SPARSE_MMA_MASK
	.align		4
.L_90:
        /*0048*/ 	.byte	0x03, 0x50
        /*004a*/ 	.short	0x0000


	//----- nvinfo : EIATTR_MAXREG_COUNT
	.align		4
        /*004c*/ 	.byte	0x03, 0x1b
        /*004e*/ 	.short	0x00ff


	//----- nvinfo : EIATTR_MERCURY_ISA_VERSION
	.align		4
        /*0050*/ 	.byte	0x03, 0x5f
        /*0052*/ 	.short	0x0101


	//----- nvinfo : EIATTR_VRC_CTA_INIT_COUNT
	.align		4
        /*0054*/ 	.byte	0x02, 0x4a
	.zero		1
	.zero		1


	//----- nvinfo : EIATTR_EXIT_INSTR_OFFSETS
	.align		4
        /*0058*/ 	.byte	0x04, 0x1c
        /*005a*/ 	.short	(.L_92 - .L_91)


	//   ....[0]....
.L_91:
        /*005c*/ 	.word	0x00000070


	//   ....[1]....
        /*0060*/ 	.word	0x00000470


	//----- nvinfo : EIATTR_CBANK_PARAM_SIZE
	.align		4
.L_92:
        /*0064*/ 	.byte	0x03, 0x19
        /*0066*/ 	.short	0x0048


	//----- nvinfo : EIATTR_PARAM_CBANK
	.align		4
        /*0068*/ 	.byte	0x04, 0x0a
        /*006a*/ 	.short	(.L_94 - .L_93)
	.align		4
.L_93:
        /*006c*/ 	.word	index@(.nv.constant0._Z42TemporalReplicationPadding_updateGradInputIfEv15THCDeviceTensorIT_Li3Ei16DefaultPtrTraitsES3_ii)
        /*0070*/ 	.short	0x0380
        /*0072*/ 	.short	0x0048


	//----- nvinfo : EIATTR_SW_WAR
	.align		4
.L_94:
        /*0074*/ 	.byte	0x04, 0x36
        /*0076*/ 	.short	(.L_96 - .L_95)
.L_95:
        /*0078*/ 	.word	0x00000008
.L_96:


//--------------------- .nv.info._Z39TemporalReplicationPadding_updateOutputIfEv15THCDeviceTensorIT_Li3Ei16DefaultPtrTraitsES3_ii --------------------------
	.section	.nv.info._Z39TemporalReplicationPadding_updateOutputIfEv15THCDeviceTensorIT_Li3Ei16DefaultPtrTraitsES3_ii,"",@"SHT_CUDA_INFO"
	.sectionflags	@""
	.align	4


	//----- nvinfo : EIATTR_CUDA_API_VERSION
	.align		4
        /*0000*/ 	.byte	0x04, 0x37
        /*0002*/ 	.short	(.L_98 - .L_97)
.L_97:
        /*0004*/ 	.word	0x00000082


	//----- nvinfo : EIATTR_KPARAM_INFO
	.align		4
.L_98:
        /*0008*/ 	.byte	0x04, 0x17
        /*000a*/ 	.short	(.L_100 - .L_99)
.L_99:
        /*000c*/ 	.word	0x00000000
        /*0010*/ 	.short	0x0003
        /*0012*/ 	.short	0x0044
        /*0014*/ 	.byte	0x00, 0xf0, 0x11, 0x00


	//----- nvinfo : EIATTR_KPARAM_INFO
	.align		4
.L_100:
        /*0018*/ 	.byte	0x04, 0x17
        /*001a*/ 	.short	(.L_102 - .L_101)
.L_101:
        /*001c*/ 	.word	0x00000000
        /*0020*/ 	.short	0x0002
        /*0022*/ 	.short	0x0040
        /*0024*/ 	.byte	0x00, 0xf0, 0x11, 0x00


	//----- nvinfo : EIATTR_KPARAM_INFO
	.align		4
.L_102:
        /*0028*/ 	.byte	0x04, 0x17
        /*002a*/ 	.short	(.L_104 - .L_103)
.L_103:
        /*002c*/ 	.word	0x00000000
        /*0030*/ 	.short	0x0001
        /*0032*/ 	.short	0x0020
        /*0034*/ 	.byte	0x00, 0xf0, 0x81, 0x00


	//----- nvinfo : EIATTR_KPARAM_INFO
	.align		4
.L_104:
        /*0038*/ 	.byte	0x04, 0x17
        /*003a*/ 	.short	(.L_106 - .L_105)
.L_105:
        /*003c*/ 	.word	0x00000000
        /*0040*/ 	.short	0x0000
        /*0042*/ 	.short	0x0000
        /*0044*/ 	.byte	0x00, 0xf0, 0x81, 0x00


	//----- nvinfo : EIATTR_SPARSE_MMA_MASK
	.align		4
.L_106:
        /*0048*/ 	.byte	0x03, 0x50
        /*004a*/ 	.short	0x0000


	//----- nvinfo : EIATTR_MAXREG_COUNT
	.align		4
        /*004c*/ 	.byte	0x03, 0x1b
        /*004e*/ 	.short	0x00ff


	//----- nvinfo : EIATTR_MERCURY_ISA_VERSION
	.align		4
        /*0050*/ 	.byte	0x03, 0x5f
        /*0052*/ 	.short	0x0101


	//----- nvinfo : EIATTR_VRC_CTA_INIT_COUNT
	.align		4
        /*0054*/ 	.byte	0x02, 0x4a
	.zero		1
	.zero		1


	//----- nvinfo : EIATTR_EXIT_INSTR_OFFSETS
	.align		4
        /*0058*/ 	.byte	0x04, 0x1c
        /*005a*/ 	.short	(.L_108 - .L_107)


	//   ....[0]....
.L_107:
        /*005c*/ 	.word	0x00000070


	//   ....[1]....
        /*0060*/ 	.word	0x00000480


	//----- nvinfo : EIATTR_CBANK_PARAM_SIZE
	.align		4
.L_108:
        /*0064*/ 	.byte	0x03, 0x19
        /*0066*/ 	.short	0x0048


	//----- nvinfo : EIATTR_PARAM_CBANK
	.align		4
        /*0068*/ 	.byte	0x04, 0x0a
        /*006a*/ 	.short	(.L_110 - .L_109)
	.align		4
.L_109:
        /*006c*/ 	.word	index@(.nv.constant0._Z39TemporalReplicationPadding_updateOutputIfEv15THCDeviceTensorIT_Li3Ei16DefaultPtrTraitsES3_ii)
        /*0070*/ 	.short	0x0380
        /*0072*/ 	.short	0x0048


	//----- nvinfo : EIATTR_SW_WAR
	.align		4
.L_110:
        /*0074*/ 	.byte	0x04, 0x36
        /*0076*/ 	.short	(.L_112 - .L_111)
.L_111:
        /*0078*/ 	.word	0x00000008
.L_112:


//--------------------- .nv.info._Z42TemporalReplicationPadding_updateGradInputIN3c104HalfEEv15THCDeviceTensorIT_Li3Ei16DefaultPtrTraitsES5_ii --------------------------
	.section	.nv.info._Z42TemporalReplicationPadding_updateGradInputIN3c104HalfEEv15THCDeviceTensorIT_Li3Ei16DefaultPtrTraitsES5_ii,"",@"SHT_CUDA_INFO"
	.sectionflags	@""
	.align	4


	//----- nvinfo : EIATTR_CUDA_API_VERSION
	.align		4
        /*0000*/ 	.byte	0x04, 0x37
        /*0002*/ 	.short	(.L_114 - .L_113)
.L_113:
        /*0004*/ 	.word	0x00000082


	//----- nvinfo : EIATTR_KPARAM_INFO
	.align		4
.L_114:
        /*0008*/ 	.byte	0x04, 0x17
        /*000a*/ 	.short	(.L_116 - .L_115)
.L_115:
        /*000c*/ 	.word	0x00000000
        /*0010*/ 	.short	0x0003
        /*0012*/ 	.short	0x0044
        /*0014*/ 	.byte	0x00, 0xf0, 0x11, 0x00


	//----- nvinfo : EIATTR_KPARAM_INFO
	.align		4
.L_116:
        /*0018*/ 	.byte	0x04, 0x17
        /*001a*/ 	.short	(.L_118 - .L_117)
.L_117:
        /*001c*/ 	.word	0x00000000
        /*0020*/ 	.short	0x0002
        /*0022*/ 	.short	0x0040
        /*0024*/ 	.byte	0x00, 0xf0, 0x11, 0x00


	//----- nvinfo : EIATTR_KPARAM_INFO
	.align		4
.L_118:
        /*0028*/ 	.byte	0x04, 0x17
        /*002a*/ 	.short	(.L_120 - .L_119)
.L_119:
        /*002c*/ 	.word	0x00000000
        /*0030*/ 	.short	0x0001
        /*0032*/ 	.short	0x0020
        /*0034*/ 	.byte	0x00, 0xf0, 0x81, 0x00


	//----- nvinfo : EIATTR_KPARAM_INFO
	.align		4
.L_120:
        /*0038*/ 	.byte	0x04, 0x17
        /*003a*/ 	.short	(.L_122 - .L_121)
.L_121:
        /*003c*/ 	.word	0x00000000
        /*0040*/ 	.short	0x0000
        /*0042*/ 	.short	0x0000
        /*0044*/ 	.byte	0x00, 0xf0, 0x81, 0x00


	//----- nvinfo : EIATTR_SPARSE_MMA_MASK
	.align		4
.L_122:
        /*0048*/ 	.byte	0x03, 0x50
        /*004a*/ 	.short	0x0000


	//----- nvinfo : EIATTR_MAXREG_COUNT
	.align		4
        /*004c*/ 	.byte	0x03, 0x1b
        /*004e*/ 	.short	0x00ff


	//----- nvinfo : EIATTR_MERCURY_ISA_VERSION
	.align		4
        /*0050*/ 	.byte	0x03, 0x5f
        /*0052*/ 	.short	0x0101


	//----- nvinfo : EIATTR_VRC_CTA_INIT_COUNT
	.align		4
        /*0054*/ 	.byte	0x02, 0x4a
	.zero		1
	.zero		1


	//----- nvinfo : EIATTR_EXIT_INSTR_OFFSETS
	.align		4
        /*0058*/ 	.byte	0x04, 0x1c
        /*005a*/ 	.short	(.L_124 - .L_123)


	//   ....[0]....
.L_123:
        /*005c*/ 	.word	0x00000070


	//   ....[1]....
        /*0060*/ 	.word	0x000005c0


	//----- nvinfo : EIATTR_CRS_STACK_SIZE
	.align		4
.L_124:
        /*0064*/ 	.byte	0x04, 0x1e
        /*0066*/ 	.short	(.L_126 - .L_125)
.L_125:
        /*0068*/ 	.word	0x00000000


	//----- nvinfo : EIATTR_CBANK_PARAM_SIZE
	.align		4
.L_126:
        /*006c*/ 	.byte	0x03, 0x19
        /*006e*/ 	.short	0x0048


	//----- nvinfo : EIATTR_PARAM_CBANK
	.align		4
        /*0070*/ 	.byte	0x04, 0x0a
        /*0072*/ 	.short	(.L_128 - .L_127)
	.align		4
.L_127:
        /*0074*/ 	.word	index@(.nv.constant0._Z42TemporalReplicationPadding_updateGradInputIN3c104HalfEEv15THCDeviceTensorIT_Li3Ei16DefaultPtrTraitsES5_ii)
        /*0078*/ 	.short	0x0380
        /*007a*/ 	.short	0x0048


	//----- nvinfo : EIATTR_SW_WAR
	.align		4
.L_128:
        /*007c*/ 	.byte	0x04, 0x36
        /*007e*/ 	.short	(.L_130 - .L_129)
.L_129:
        /*0080*/ 	.word	0x00000008
.L_130:


//--------------------- .nv.info._Z39TemporalReplicationPadding_updateOutputIN3c104HalfEEv15THCDeviceTensorIT_Li3Ei16DefaultPtrTraitsES5_ii --------------------------
	.section	.nv.info._Z39TemporalReplicationPadding_updateOutputIN3c104HalfEEv15THCDeviceTensorIT_Li3Ei16DefaultPtrTraitsES5_ii,"",@"SHT_CUDA_INFO"
	.sectionflags	@""
	.align	4


	//----- nvinfo : EIATTR_CUDA_API_VERSION
	.align		4
        /*0000*/ 	.byte	0x04, 0x37
        /*0002*/ 	.short	(.L_132 - .L_131)
.L_131:
        /*0004*/ 	.word	0x00000082


	//----- nvinfo : EIATTR_KPARAM_INFO
	.align		4
.L_132:
        /*0008*/ 	.byte	0x04, 0x17
        /*000a*/ 	.short	(.L_134 - .L_133)
.L_133:
        /*000c*/ 	.word	0x00000000
        /*0010*/ 	.short	0x0003
        /*0012*/ 	.short	0x0044
        /*0014*/ 	.byte	0x00, 0xf0, 0x11, 0x00


	//----- nvinfo : EIATTR_KPARAM_INFO
	.align		4
.L_134:
        /*0018*/ 	.byte	0x04, 0x17
        /*001a*/ 	.short	(.L_136 - .L_135)
.L_135:
        /*001c*/ 	.word	0x00000000
        /*0020*/ 	.short	0x0002
        /*0022*/ 	.short	0x0040
        /*0024*/ 	.byte	0x00, 0xf0, 0x11, 0x00


	//----- nvinfo : EIATTR_KPARAM_INFO
	.align		4
.L_136:
        /*0028*/ 	.byte	0x04, 0x17
        /*002a*/ 	.short	(.L_138 - .L_137)
.L_137:
        /*002c*/ 	.word	0x00000000
        /*0030*/ 	.short	0x0001
        /*0032*/ 	.short	0x0020
        /*0034*/ 	.byte	0x00, 0xf0, 0x81, 0x00


	//----- nvinfo : EIATTR_KPARAM_INFO
	.align		4
.L_138:
        /*0038*/ 	.byte	0x04, 0x17
        /*003a*/ 	.short	(.L_140 - .L_139)
.L_139:
        /*003c*/ 	.word	0x00000000
        /*0040*/ 	.short	0x0000
        /*0042*/ 	.short	0x0000
        /*0044*/ 	.byte	0x00, 0xf0, 0x81, 0x00


	//----- nvinfo : EIATTR_SPARSE_MMA_MASK
	.align		4
.L_140:
        /*0048*/ 	.byte	0x03, 0x50
        /*004a*/ 	.short	0x0000


	//----- nvinfo : EIATTR_MAXREG_COUNT
	.align		4
        /*004c*/ 	.byte	0x03, 0x1b
        /*004e*/ 	.short	0x00ff


	//----- nvinfo : EIATTR_MERCURY_ISA_VERSION
	.align		4
        /*0050*/ 	.byte	0x03, 0x5f
        /*0052*/ 	.short	0x0101


	//----- nvinfo : EIATTR_VRC_CTA_INIT_COUNT
	.align		4
        /*0054*/ 	.byte	0x02, 0x4a
	.zero		1
	.zero		1


	//----- nvinfo : EIATTR_EXIT_INSTR_OFFSETS
	.align		4
        /*0058*/ 	.byte	0x04, 0x1c
        /*005a*/ 	.short	(.L_142 - .L_141)


	//   ....[0]....
.L_141:
        /*005c*/ 	.word	0x00000070


	//   ....[1]....
        /*0060*/ 	.word	0x00000480


	//----- nvinfo : EIATTR_CBANK_PARAM_SIZE
	.align		4
.L_142:
        /*0064*/ 	.byte	0x03, 0x19
        /*0066*/ 	.short	0x0048


	//----- nvinfo : EIATTR_PARAM_CBANK
	.align		4
        /*0068*/ 	.byte	0x04, 0x0a
        /*006a*/ 	.short	(.L_144 - .L_143)
	.align		4
.L_143:
        /*006c*/ 	.word	index@(.nv.constant0._Z39TemporalReplicationPadding_updateOutputIN3c104HalfEEv15THCDeviceTensorIT_Li3Ei16DefaultPtrTraitsES5_ii)
        /*0070*/ 	.short	0x0380
        /*0072*/ 	.short	0x0048


	//----- nvinfo : EIATTR_SW_WAR
	.align		4
.L_144:
        /*0074*/ 	.byte	0x04, 0x36
        /*0076*/ 	.short	(.L_146 - .L_145)
.L_145:
        /*0078*/ 	.word	0x00000008
.L_146:


//--------------------- .nv.callgraph             --------------------------
	.section	.nv.callgraph,"",@"SHT_CUDA_CALLGRAPH"
	.align	4
	.sectionentsize	8
	.align		4
        /*0000*/ 	.word	0x00000000
	.align		4
        /*0004*/ 	.word	0xffffffff
	.align		4
        /*0008*/ 	.word	0x00000000
	.align		4
        /*000c*/ 	.word	0xfffffffe
	.align		4
        /*0010*/ 	.word	0x00000000
	.align		4
        /*0014*/ 	.word	0xfffffffd
	.align		4
        /*0018*/ 	.word	0x00000000
	.align		4
        /*001c*/ 	.word	0xfffffffc


//--------------------- .nv.constant4             --------------------------
	.section	.nv.constant4,"a",@progbits
	.align	8
	.align		8
.nv.constant4:
        /*0000*/ 	.dword	_ZTVSt9basic_iosIcSt11char_traitsIcEE
	.align		8
        /*0008*/ 	.dword	_ZTTSo
	.align		8
        /*0010*/ 	.dword	_ZTVSt15basic_streambufIcSt11char_traitsIcEE
	.align		8
        /*0018*/ 	.dword	_ZTVNSt7__cxx1115basic_stringbufIcSt11char_traitsIcESaIcEEE
	.align		8
        /*0020*/ 	.dword	_ZTTNSt7__cxx1119basic_ostringstreamIcSt11char_traitsIcESaIcEEE
	.align		8
        /*0028*/ 	.dword	_ZTVN10__cxxabiv117__class_type_infoE
	.align		8
        /*0030*/ 	.dword	_ZTVN10__cxxabiv120__si_class_type_infoE
	.align		8
        /*0038*/ 	.dword	_ZTVN3c105ErrorE
	.align		8
        /*0040*/ 	.dword	__T20
	.align		8
        /*0048*/ 	.dword	__T21
	.align		8
        /*0050*/ 	.dword	__T22
	.align		8
        /*0058*/ 	.dword	__T23
	.align		8
        /*0060*/ 	.dword	__T24


//--------------------- .text._Z42TemporalReplicationPadding_updateGradInputIdEv15THCDeviceTensorIT_Li3Ei16DefaultPtrTraitsES3_ii --------------------------
	.section	.text._Z42TemporalReplicationPadding_updateGradInputIdEv15THCDeviceTensorIT_Li3Ei16DefaultPtrTraitsES3_ii,"ax",@progbits
	.align	128
        .global         _Z42TemporalReplicationPadding_updateGradInputIdEv15THCDeviceTensorIT_Li3Ei16DefaultPtrTraitsES3_ii
        .type           _Z42TemporalReplicationPadding_updateGradInputIdEv15THCDeviceTensorIT_Li3Ei16DefaultPtrTraitsES3_ii,@function
        .size           _Z42TemporalReplicationPadding_updateGradInputIdEv15THCDeviceTensorIT_Li3Ei16DefaultPtrTraitsES3_ii,(.L_x_7 - _Z42TemporalReplicationPadding_updateGradInputIdEv15THCDeviceTensorIT_Li3Ei16DefaultPtrTraitsES3_ii)
        .other          _Z42TemporalReplicationPadding_updateGradInputIdEv15THCDeviceTensorIT_Li3Ei16DefaultPtrTraitsES3_ii,@"STO_CUDA_ENTRY STV_DEFAULT"
_Z42TemporalReplicationPadding_updateGradInputIdEv15THCDeviceTensorIT_Li3Ei16DefaultPtrTraitsES3_ii:
.text._Z42TemporalReplicationPadding_updateGradInputIdEv15THCDeviceTensorIT_Li3Ei16DefaultPtrTraitsES3_ii:
[----:B------:R-:W-:Y:S01]  /*0000*/  LDC R1, c[0x0][0x37c] ;  /* 0x0000df00ff017b82 */ /* 0x000fe20000000800 */
[----:B------:R-:W0:Y:S07]  /*0010*/  S2R R0, SR_CTAID.X ;  /* 0x0000000000007919 */ /* 0x000e2e0000002500 */
[----:B------:R-:W1:Y:S01]  /*0020*/  LDC R5, c[0x0][0x3bc] ;  /* 0x0000ef00ff057b82 */ /* 0x000e620000000800 */
[----:B------:R-:W0:Y:S01]  /*0030*/  LDCU UR4, c[0x0][0x360] ;  /* 0x00006c00ff0477ac */ /* 0x000e220008000800 */
[----:B------:R-:W0:Y:S02]  /*0040*/  S2R R3, SR_TID.X ;  /* 0x0000000000037919 */ /* 0x000e240000002100 */
[----:B0-----:R-:W-:-:S05]  /*0050*/  IMAD R0, R0, UR4, R3 ;  /* 0x0000000400007c24 */ /* 0x001fca000f8e0203 */
[----:B-1----:R-:W-:-:S13]  /*0060*/  ISETP.GE.AND P0, PT, R0, R5, PT ;  /* 0x000000050000720c */ /* 0x002fda0003f06270 */
[----:B------:R-:W-:Y:S05]  /*0070*/  @P0 EXIT ;  /* 0x000000000000094d */ /* 0x000fea0003800000 */
[----:B------:R-:W-:Y:S01]  /*0080*/  IABS R6, R5 ;  /* 0x0000000500067213 */ /* 0x000fe20000000000 */
[----:B------:R-:W0:Y:S01]  /*0090*/  S2UR UR6, SR_CTAID.Z ;  /* 0x00000000000679c3 */ /* 0x000e220000002700 */
[----:B------:R-:W-:Y:S01]  /*00a0*/  IABS R8, R0 ;  /* 0x0000000000087213 */ /* 0x000fe20000000000 */
[----:B------:R-:W1:Y:S01]  /*00b0*/  LDCU UR4, c[0x0][0x3b0] ;  /* 0x00007600ff0477ac */ /* 0x000e620008000800 */
[----:B------:R-:W2:Y:S01]  /*00c0*/  I2F.RP R4, R6 ;  /* 0x0000000600047306 */ /* 0x000ea20000209400 */
[----:B------:R-:W-:Y:S01]  /*00d0*/  ISETP.GE.AND P2, PT, R0, RZ, PT ;  /* 0x000000ff0000720c */ /* 0x000fe20003f46270 */
[----:B------:R-:W3:Y:S03]  /*00e0*/  LDCU.64 UR8, c[0x0][0x358] ;  /* 0x00006b00ff0877ac */ /* 0x000ee60008000a00 */
[----:B------:R-:W4:Y:S01]  /*00f0*/  S2UR UR5, SR_CTAID.Y ;  /* 0x00000000000579c3 */ /* 0x000f220000002600 */
[----:B------:R-:W5:Y:S01]  /*0100*/  LDCU UR7, c[0x0][0x3c0] ;  /* 0x00007800ff0777ac */ /* 0x000f620008000800 */
[----:B------:R-:W3:Y:S06]  /*0110*/  LDCU UR10, c[0x0][0x390] ;  /* 0x00007200ff0a77ac */ /* 0x000eec0008000800 */
[----:B------:R-:W5:Y:S01]  /*0120*/  LDC.64 R10, c[0x0][0x3a0] ;  /* 0x0000e800ff0a7b82 */ /* 0x000f620000000a00 */
[----:B--2---:R-:W2:Y:S02]  /*0130*/  MUFU.RCP R4, R4 ;  /* 0x0000000400047308 */ /* 0x004ea40000001000 */
[----:B--2---:R-:W-:-:S06]  /*0140*/  VIADD R2, R4, 0xffffffe ;  /* 0x0ffffffe04027836 */ /* 0x004fcc0000000000 */
[----:B------:R2:W1:Y:S02]  /*0150*/  F2I.FTZ.U32.TRUNC.NTZ R3, R2 ;  /* 0x0000000200037305 */ /* 0x000464000021f000 */
[----:B--2---:R-:W-:Y:S02]  /*0160*/  IMAD.MOV.U32 R2, RZ, RZ, RZ ;  /* 0x000000ffff027224 */ /* 0x004fe400078e00ff */
[----:B-1----:R-:W-:-:S04]  /*0170*/  IMAD.MOV R7, RZ, RZ, -R3 ;  /* 0x000000ffff077224 */ /* 0x002fc800078e0a03 */
[----:B------:R-:W-:-:S04]  /*0180*/  IMAD R7, R7, R6, RZ ;  /* 0x0000000607077224 */ /* 0x000fc800078e02ff */
[----:B------:R-:W-:-:S04]  /*0190*/  IMAD.HI.U32 R3, R3, R7, R2 ;  /* 0x0000000703037227 */ /* 0x000fc800078e0002 */
[----:B------:R-:W-:Y:S02]  /*01a0*/  IMAD.MOV.U32 R7, RZ, RZ, R8 ;  /* 0x000000ffff077224 */ /* 0x000fe400078e0008 */
[----:B------:R-:W0:Y:S02]  /*01b0*/  LDC.64 R8, c[0x0][0x3a8] ;  /* 0x0000ea00ff087b82 */ /* 0x000e240000000a00 */
[----:B------:R-:W-:-:S04]  /*01c0*/  IMAD.HI.U32 R3, R3, R7, RZ ;  /* 0x0000000703037227 */ /* 0x000fc800078e00ff */
[----:B------:R-:W-:-:S04]  /*01d0*/  IMAD.MOV R3, RZ, RZ, -R3 ;  /* 0x000000ffff037224 */ /* 0x000fc800078e0a03 */
[C---:B------:R-:W-:Y:S02]  /*01e0*/  IMAD R3, R6.reuse, R3, R7 ;  /* 0x0000000306037224 */ /* 0x040fe400078e0207 */
[----:B------:R-:W1:Y:S03]  /*01f0*/  LDC R7, c[0x0][0x39c] ;  /* 0x0000e700ff077b82 */ /* 0x000e660000000800 */
[----:B------:R-:W-:Y:S01]  /*0200*/  ISETP.GT.U32.AND P0, PT, R6, R3, PT ;  /* 0x000000030600720c */ /* 0x000fe20003f04070 */
[----:B0-----:R-:W-:-:S12]  /*0210*/  IMAD R2, R8, UR6, RZ ;  /* 0x0000000608027c24 */ /* 0x001fd8000f8e02ff */
[----:B------:R-:W-:Y:S01]  /*0220*/  @!P0 IMAD.IADD R3, R3, 0x1, -R6 ;  /* 0x0000000103038824 */ /* 0x000fe200078e0a06 */
[----:B------:R-:W-:-:S04]  /*0230*/  ISETP.NE.AND P0, PT, R5, RZ, PT ;  /* 0x000000ff0500720c */ /* 0x000fc80003f05270 */
[----:B------:R-:W-:-:S13]  /*0240*/  ISETP.GT.U32.AND P1, PT, R6, R3, PT ;  /* 0x000000030600720c */ /* 0x000fda0003f24070 */
[----:B------:R-:W-:-:S04]  /*0250*/  @!P1 IMAD.IADD R3, R3, 0x1, -R6 ;  /* 0x0000000103039824 */ /* 0x000fc800078e0a06 */
[----:B------:R-:W-:Y:S02]  /*0260*/  IMAD.MOV.U32 R0, RZ, RZ, R3 ;  /* 0x000000ffff007224 */ /* 0x000fe400078e0003 */
[----:B----4-:R-:W-:Y:S02]  /*0270*/  IMAD R3, R9, UR5, RZ ;  /* 0x0000000509037c24 */ /* 0x010fe4000f8e02ff */
[----:B------:R-:W-:Y:S01]  /*0280*/  @!P2 IMAD.MOV R0, RZ, RZ, -R0 ;  /* 0x000000ffff00a224 */ /* 0x000fe200078e0a00 */
[----:B------:R-:W-:Y:S01]  /*0290*/  @!P0 LOP3.LUT R0, RZ, R5, RZ, 0x33, !PT ;  /* 0x00000005ff008212 */ /* 0x000fe200078e33ff */
[----:B------:R-:W0:Y:S01]  /*02a0*/  LDC.64 R8, c[0x0][0x388] ;  /* 0x0000e200ff087b82 */ /* 0x000e220000000a00 */
[----:B------:R-:W-:-:S03]  /*02b0*/  SHF.R.S32.HI R5, RZ, 0x1f, R2 ;  /* 0x0000001fff057819 */ /* 0x000fc60000011402 */
[----:B------:R-:W-:-:S05]  /*02c0*/  IMAD R4, R0, UR4, RZ ;  /* 0x0000000400047c24 */ /* 0x000fca000f8e02ff */
[--C-:B------:R-:W-:Y:S02]  /*02d0*/  IADD3 R6, P0, P1, R4, R2, R3.reuse ;  /* 0x0000000204067210 */ /* 0x100fe4000791e003 */
[----:B------:R-:W-:Y:S02]  /*02e0*/  SHF.R.S32.HI R2, RZ, 0x1f, R3 ;  /* 0x0000001fff027819 */ /* 0x000fe40000011403 */
[----:B------:R-:W-:-:S04]  /*02f0*/  SHF.R.S32.HI R4, RZ, 0x1f, R4 ;  /* 0x0000001fff047819 */ /* 0x000fc80000011404 */
[----:B------:R-:W-:Y:S02]  /*0300*/  IADD3.X R4, PT, PT, R4, R5, R2, P0, P1 ;  /* 0x0000000504047210 */ /* 0x000fe400007e2402 */
[----:B-----5:R-:W-:-:S04]  /*0310*/  LEA R2, P0, R6, R10, 0x3 ;  /* 0x0000000a06027211 */ /* 0x020fc800078018ff */
[----:B------:R-:W-:Y:S01]  /*0320*/  LEA.HI.X R3, R6, R11, R4, 0x3, P0 ;  /* 0x0000000b06037211 */ /* 0x000fe200000f1c04 */
[----:B------:R-:W-:Y:S02]  /*0330*/  UIADD3 UR4, UPT, UPT, -UR7, URZ, URZ ;  /* 0x000000ff07047290 */ /* 0x000fe4000fffe1ff */
[----:B-1----:R-:W-:Y:S01]  /*0340*/  VIADD R7, R7, UR7 ;  /* 0x0000000707077c36 */ /* 0x002fe20008000000 */
[----:B------:R-:W-:Y:S01]  /*0350*/  VIMNMX R0, PT, PT, R0, UR7, !PT ;  /* 0x0000000700007c48 */ /* 0x000fe2000ffe0100 */
[----:B------:R-:W1:Y:S01]  /*0360*/  LDC.64 R4, c[0x0][0x380] ;  /* 0x0000e000ff047b82 */ /* 0x000e620000000a00 */
[----:B---3--:R-:W2:Y:S01]  /*0370*/  LDG.E.64 R2, desc[UR8][R2.64] ;  /* 0x0000000802027981 */ /* 0x008ea2000c1e1b00 */
[----:B------:R-:W-:Y:S01]  /*0380*/  UISETP.LT.AND UP0, UPT, URZ, UR4, UPT ;  /* 0x00000004ff00728c */ /* 0x000fe2000bf01270 */
[----:B------:R-:W-:Y:S01]  /*0390*/  VIADDMNMX R0, R7, 0xffffffff, R0, PT ;  /* 0xffffffff07007846 */ /* 0x000fe20003800100 */
[----:B0-----:R-:W-:Y:S01]  /*03a0*/  IMAD R6, R8, UR6, RZ ;  /* 0x0000000608067c24 */ /* 0x001fe2000f8e02ff */
[----:B------:R-:W-:Y:S01]  /*03b0*/  VIMNMX R7, PT, PT, RZ, UR7, !PT ;  /* 0x00000007ff077c48 */ /* 0x000fe2000ffe0100 */
[----:B------:R-:W-:-:S03]  /*03c0*/  USEL UR4, URZ, UR4, !UP0 ;  /* 0x00000004ff047287 */ /* 0x000fc6000c000000 */
[----:B------:R-:W-:-:S03]  /*03d0*/  SHF.R.S32.HI R8, RZ, 0x1f, R6 ;  /* 0x0000001fff087819 */ /* 0x000fc60000011406 */
[----:B------:R-:W-:Y:S01]  /*03e0*/  IADD3 R0, PT, PT, R0, UR4, -R7 ;  /* 0x0000000400007c10 */ /* 0x000fe2000fffe807 */
[----:B------:R-:W-:-:S04]  /*03f0*/  IMAD R7, R9, UR5, RZ ;  /* 0x0000000509077c24 */ /* 0x000fc8000f8e02ff */
[----:B------:R-:W-:-:S05]  /*0400*/  IMAD R0, R0, UR10, RZ ;  /* 0x0000000a00007c24 */ /* 0x000fca000f8e02ff */
[--C-:B------:R-:W-:Y:S02]  /*0410*/  IADD3 R6, P0, P1, R0, R6, R7.reuse ;  /* 0x0000000600067210 */ /* 0x100fe4000791e007 */
[----:B------:R-:W-:Y:S02]  /*0420*/  SHF.R.S32.HI R7, RZ, 0x1f, R7 ;  /* 0x0000001fff077819 */ /* 0x000fe40000011407 */
[----:B------:R-:W-:-:S04]  /*0430*/  SHF.R.S32.HI R0, RZ, 0x1f, R0 ;  /* 0x0000001fff007819 */ /* 0x000fc80000011400 */
[----:B------:R-:W-:Y:S02]  /*0440*/  IADD3.X R0, PT, PT, R0, R8, R7, P0, P1 ;  /* 0x0000000800007210 */ /* 0x000fe400007e2407 */
[----:B-1----:R-:W-:-:S04]  /*0450*/  LEA R4, P0, R6, R4, 0x3 ;  /* 0x0000000406047211 */ /* 0x002fc800078018ff */
[----:B------:R-:W-:-:S05]  /*0460*/  LEA.HI.X R5, R6, R5, R0, 0x3, P0 ;  /* 0x0000000506057211 */ /* 0x000fca00000f1c00 */
[----:B--2---:R-:W-:Y:S01]  /*0470*/  REDG.E.ADD.F64.RN.STRONG.GPU desc[UR8][R4.64], R2 ;  /* 0x00000002040079a6 */ /* 0x004fe2000c12ff08 */
[----:B------:R-:W-:Y:S05]  /*0480*/  EXIT ;  /* 0x000000000000794d */ /* 0x000fea0003800000 */
.L_x_0:
[----:B------:R-:W-:-:S00]  /*0490*/  BRA `(.L_x_0) ;  /* 0xfffffffc00fc7947 */ /* 0x000fc0000383ffff */
[----:B------:R-:W-:-:S00]  /*04a0*/  NOP ;  /* 0x0000000000007918 */ /* 0x000fc00000000000 */
        /* <DEDUP_REMOVED lines=13> */
.L_x_7:


//--------------------- .text._Z39TemporalReplicationPadding_updateOutputIdEv15THCDeviceTensorIT_Li3Ei16DefaultPtrTraitsES3_ii --------------------------
	.section	.text._Z39TemporalReplicationPadding_updateOutputIdEv15THCDeviceTensorIT_Li3Ei16DefaultPtrTraitsES3_ii,"ax",@progbits
	.align	128
        .global         _Z39TemporalReplicationPadding_updateOutputIdEv15THCDeviceTensorIT_Li3Ei16DefaultPtrTraitsES3_ii
        .type           _Z39TemporalReplicationPadding_updateOutputIdEv15THCDeviceTensorIT_Li3Ei16DefaultPtrTraitsES3_ii,@function
        .size           _Z39TemporalReplicationPadding_updateOutputIdEv15THCDeviceTensorIT_Li3Ei16DefaultPtrTraitsES3_ii,(.L_x_8 - _Z39TemporalReplicationPadding_updateOutputIdEv15THCDeviceTensorIT_Li3Ei16DefaultPtrTraitsES3_ii)
        .other          _Z39TemporalReplicationPadding_updateOutputIdEv15THCDeviceTensorIT_Li3Ei16DefaultPtrTraitsES3_ii,@"STO_CUDA_ENTRY STV_DEFAULT"
_Z39TemporalReplicationPadding_updateOutputIdEv15THCDeviceTensorIT_Li3Ei16DefaultPtrTraitsES3_ii:
.text._Z39TemporalReplicationPadding_updateOutputIdEv15THCDeviceTensorIT_Li3Ei16DefaultPtrTraitsES3_ii:
        /* <DEDUP_REMOVED lines=9> */
[----:B------:R-:W0:Y:S01]  /*0090*/  LDCU UR7, c[0x0][0x3c0] ;  /* 0x00007800ff0777ac */ /* 0x000e220008000800 */
[----:B------:R-:W-:Y:S01]  /*00a0*/  IABS R8, R0 ;  /* 0x0000000000087213 */ /* 0x000fe20000000000 */
[----:B------:R-:W1:Y:S01]  /*00b0*/  S2UR UR6, SR_CTAID.Z ;  /* 0x00000000000679c3 */ /* 0x000e620000002700 */
[----:B------:R-:W2:Y:S01]  /*00c0*/  I2F.RP R4, R6 ;  /* 0x0000000600047306 */ /* 0x000ea20000209400 */
[----:B------:R-:W-:Y:S01]  /*00d0*/  ISETP.GE.AND P2, PT, R0, RZ, PT ;  /* 0x000000ff0000720c */ /* 0x000fe20003f46270 */
[----:B------:R-:W3:Y:S05]  /*00e0*/  LDCU UR8, c[0x0][0x390] ;  /* 0x00007200ff0877ac */ /* 0x000eea0008000800 */
[----:B------:R-:W4:Y:S01]  /*00f0*/  S2UR UR5, SR_CTAID.Y ;  /* 0x00000000000579c3 */ /* 0x000f220000002600 */
[----:B--2---:R-:W2:Y:S01]  /*0100*/  MUFU.RCP R4, R4 ;  /* 0x0000000400047308 */ /* 0x004ea20000001000 */
[----:B0-----:R-:W-:-:S04]  /*0110*/  UIADD3 UR4, UPT, UPT, -UR7, URZ, URZ ;  /* 0x000000ff07047290 */ /* 0x001fc8000fffe1ff */
[----:B------:R-:W-:-:S04]  /*0120*/  UISETP.LT.AND UP0, UPT, URZ, UR4, UPT ;  /* 0x00000004ff00728c */ /* 0x000fc8000bf01270 */
[----:B------:R-:W-:Y:S01]  /*0130*/  USEL UR4, URZ, UR4, !UP0 ;  /* 0x00000004ff047287 */ /* 0x000fe2000c000000 */
[----:B--2---:R-:W-:-:S04]  /*0140*/  VIADD R2, R4, 0xffffffe ;  /* 0x0ffffffe04027836 */ /* 0x004fc80000000000 */
[----:B------:R0:W2:Y:S02]  /*0150*/  F2I.FTZ.U32.TRUNC.NTZ R3, R2 ;  /* 0x0000000200037305 */ /* 0x0000a4000021f000 */
[----:B0-----:R-:W-:Y:S02]  /*0160*/  IMAD.MOV.U32 R2, RZ, RZ, RZ ;  /* 0x000000ffff027224 */ /* 0x001fe400078e00ff */
[----:B--2---:R-:W-:-:S04]  /*0170*/  IMAD.MOV R7, RZ, RZ, -R3 ;  /* 0x000000ffff077224 */ /* 0x004fc800078e0a03 */
[----:B------:R-:W-:-:S04]  /*0180*/  IMAD R7, R7, R6, RZ ;  /* 0x0000000607077224 */ /* 0x000fc800078e02ff */
[----:B------:R-:W-:Y:S02]  /*0190*/  IMAD.HI.U32 R3, R3, R7, R2 ;  /* 0x0000000703037227 */ /* 0x000fe400078e0002 */
[----:B------:R-:W0:Y:S02]  /*01a0*/  LDC R2, c[0x0][0x39c] ;  /* 0x0000e700ff027b82 */ /* 0x000e240000000800 */
[----:B------:R-:W-:-:S04]  /*01b0*/  IMAD.MOV.U32 R7, RZ, RZ, R8 ;  /* 0x000000ffff077224 */ /* 0x000fc800078e0008 */
[----:B------:R-:W-:Y:S02]  /*01c0*/  IMAD.HI.U32 R3, R3, R7, RZ ;  /* 0x0000000703037227 */ /* 0x000fe400078e00ff */
[----:B------:R-:W2:Y:S02]  /*01d0*/  LDC.64 R8, c[0x0][0x3a0] ;  /* 0x0000e800ff087b82 */ /* 0x000ea40000000a00 */
[----:B------:R-:W-:-:S04]  /*01e0*/  IMAD.MOV R3, RZ, RZ, -R3 ;  /* 0x000000ffff037224 */ /* 0x000fc800078e0a03 */
[----:B------:R-:W-:-:S05]  /*01f0*/  IMAD R3, R6, R3, R7 ;  /* 0x0000000306037224 */ /* 0x000fca00078e0207 */
[----:B------:R-:W-:-:S13]  /*0200*/  ISETP.GT.U32.AND P0, PT, R6, R3, PT ;  /* 0x000000030600720c */ /* 0x000fda0003f04070 */
[----:B------:R-:W-:Y:S01]  /*0210*/  @!P0 IMAD.IADD R3, R3, 0x1, -R6 ;  /* 0x0000000103038824 */ /* 0x000fe200078e0a06 */
[----:B------:R-:W-:-:S04]  /*0220*/  ISETP.NE.AND P0, PT, R5, RZ, PT ;  /* 0x000000ff0500720c */ /* 0x000fc80003f05270 */
[----:B------:R-:W-:-:S13]  /*0230*/  ISETP.GT.U32.AND P1, PT, R6, R3, PT ;  /* 0x000000030600720c */ /* 0x000fda0003f24070 */
[----:B------:R-:W-:Y:S02]  /*0240*/  @!P1 IMAD.IADD R3, R3, 0x1, -R6 ;  /* 0x0000000103039824 */ /* 0x000fe400078e0a06 */
[----:B------:R-:W1:Y:S02]  /*0250*/  LDC.64 R6, c[0x0][0x388] ;  /* 0x0000e200ff067b82 */ /* 0x000e640000000a00 */
[----:B------:R-:W-:-:S04]  /*0260*/  IMAD.MOV.U32 R0, RZ, RZ, R3 ;  /* 0x000000ffff007224 */ /* 0x000fc800078e0003 */
[----:B------:R-:W-:Y:S01]  /*0270*/  @!P2 IMAD.MOV R0, RZ, RZ, -R0 ;  /* 0x000000ffff00a224 */ /* 0x000fe200078e0a00 */
[----:B------:R-:W-:Y:S01]  /*0280*/  @!P0 LOP3.LUT R0, RZ, R5, RZ, 0x33, !PT ;  /* 0x00000005ff008212 */ /* 0x000fe200078e33ff */
[----:B0-----:R-:W-:Y:S02]  /*0290*/  VIADD R5, R2, UR7 ;  /* 0x0000000702057c36 */ /* 0x001fe40008000000 */
[----:B------:R-:W0:Y:S01]  /*02a0*/  LDC.64 R2, c[0x0][0x380] ;  /* 0x0000e000ff027b82 */ /* 0x000e220000000a00 */
[----:B------:R-:W-:-:S04]  /*02b0*/  VIMNMX R4, PT, PT, R0, UR7, !PT ;  /* 0x0000000700047c48 */ /* 0x000fc8000ffe0100 */
[----:B------:R-:W-:Y:S02]  /*02c0*/  VIADDMNMX R4, R5, 0xffffffff, R4, PT ;  /* 0xffffffff05047846 */ /* 0x000fe40003800104 */
[----:B------:R-:W-:-:S04]  /*02d0*/  VIMNMX R5, PT, PT, RZ, UR7, !PT ;  /* 0x00000007ff057c48 */ /* 0x000fc8000ffe0100 */
[----:B------:R-:W-:Y:S01]  /*02e0*/  IADD3 R4, PT, PT, R4, UR4, -R5 ;  /* 0x0000000404047c10 */ /* 0x000fe2000fffe805 */
[----:B------:R-:W5:Y:S01]  /*02f0*/  LDCU UR4, c[0x0][0x3b0] ;  /* 0x00007600ff0477ac */ /* 0x000f620008000800 */
[----:B-1----:R-:W-:Y:S02]  /*0300*/  IMAD R5, R6, UR6, RZ ;  /* 0x0000000606057c24 */ /* 0x002fe4000f8e02ff */
[----:B----4-:R-:W-:Y:S02]  /*0310*/  IMAD R6, R7, UR5, RZ ;  /* 0x0000000507067c24 */ /* 0x010fe4000f8e02ff */
[----:B---3--:R-:W-:Y:S01]  /*0320*/  IMAD R4, R4, UR8, RZ ;  /* 0x0000000804047c24 */ /* 0x008fe2000f8e02ff */
[----:B------:R-:W1:Y:S01]  /*0330*/  LDCU.64 UR8, c[0x0][0x358] ;  /* 0x00006b00ff0877ac */ /* 0x000e620008000a00 */
[----:B------:R-:W-:-:S03]  /*0340*/  SHF.R.S32.HI R7, RZ, 0x1f, R5 ;  /* 0x0000001fff077819 */ /* 0x000fc60000011405 */
[--C-:B------:R-:W-:Y:S02]  /*0350*/  IADD3 R5, P0, P1, R4, R5, R6.reuse ;  /* 0x0000000504057210 */ /* 0x100fe4000791e006 */
[----:B------:R-:W-:Y:S02]  /*0360*/  SHF.R.S32.HI R6, RZ, 0x1f, R6 ;  /* 0x0000001fff067819 */ /* 0x000fe40000011406 */
[----:B------:R-:W-:-:S04]  /*0370*/  SHF.R.S32.HI R4, RZ, 0x1f, R4 ;  /* 0x0000001fff047819 */ /* 0x000fc80000011404 */
[----:B------:R-:W-:Y:S02]  /*0380*/  IADD3.X R4, PT, PT, R4, R7, R6, P0, P1 ;  /* 0x0000000704047210 */ /* 0x000fe400007e2406 */
[----:B0-----:R-:W-:-:S04]  /*0390*/  LEA R2, P0, R5, R2, 0x3 ;  /* 0x0000000205027211 */ /* 0x001fc800078018ff */
[----:B------:R-:W-:Y:S02]  /*03a0*/  LEA.HI.X R3, R5, R3, R4, 0x3, P0 ;  /* 0x0000000305037211 */ /* 0x000fe400000f1c04 */
[----:B------:R-:W0:Y:S04]  /*03b0*/  LDC.64 R4, c[0x0][0x3a8] ;  /* 0x0000ea00ff047b82 */ /* 0x000e280000000a00 */
[----:B-1----:R-:W3:Y:S01]  /*03c0*/  LDG.E.64 R2, desc[UR8][R2.64] ;  /* 0x0000000802027981 */ /* 0x002ee2000c1e1b00 */
[----:B-----5:R-:W-:Y:S02]  /*03d0*/  IMAD R0, R0, UR4, RZ ;  /* 0x0000000400007c24 */ /* 0x020fe4000f8e02ff */
[----:B0-----:R-:W-:Y:S02]  /*03e0*/  IMAD R4, R4, UR6, RZ ;  /* 0x0000000604047c24 */ /* 0x001fe4000f8e02ff */
[----:B------:R-:W-:-:S03]  /*03f0*/  IMAD R5, R5, UR5, RZ ;  /* 0x0000000505057c24 */ /* 0x000fc6000f8e02ff */
[----:B------:R-:W-:Y:S02]  /*0400*/  SHF.R.S32.HI R6, RZ, 0x1f, R4 ;  /* 0x0000001fff067819 */ /* 0x000fe40000011404 */
[--C-:B------:R-:W-:Y:S02]  /*0410*/  IADD3 R7, P0, P1, R0, R4, R5.reuse ;  /* 0x0000000400077210 */ /* 0x100fe4000791e005 */
[----:B------:R-:W-:Y:S02]  /*0420*/  SHF.R.S32.HI R5, RZ, 0x1f, R5 ;  /* 0x0000001fff057819 */ /* 0x000fe40000011405 */
[----:B------:R-:W-:-:S04]  /*0430*/  SHF.R.S32.HI R0, RZ, 0x1f, R0 ;  /* 0x0000001fff007819 */ /* 0x000fc80000011400 */
[----:B------:R-:W-:Y:S02]  /*0440*/  IADD3.X R0, PT, PT, R0, R6, R5, P0, P1 ;  /* 0x0000000600007210 */ /* 0x000fe400007e2405 */
[----:B--2---:R-:W-:-:S04]  /*0450*/  LEA R4, P0, R7, R8, 0x3 ;  /* 0x0000000807047211 */ /* 0x004fc800078018ff */
[----:B------:R-:W-:-:S05]  /*0460*/  LEA.HI.X R5, R7, R9, R0, 0x3, P0 ;  /* 0x0000000907057211 */ /* 0x000fca00000f1c00 */
[----:B---3--:R-:W-:Y:S01]  /*0470*/  STG.E.64 desc[UR8][R4.64], R2 ;  /* 0x0000000204007986 */ /* 0x008fe2000c101b08 */
[----:B------:R-:W-:Y:S05]  /*0480*/  EXIT ;  /* 0x000000000000794d */ /* 0x000fea0003800000 */
.L_x_1:
        /* <DEDUP_REMOVED lines=15> */
.L_x_8:


//--------------------- .text._Z42TemporalReplicationPadding_updateGradInputIfEv15THCDeviceTensorIT_Li3Ei16DefaultPtrTraitsES3_ii --------------------------
	.section	.text._Z42TemporalReplicationPadding_updateGradInputIfEv15THCDeviceTensorIT_Li3Ei16DefaultPtrTraitsES3_ii,"ax",@progbits
	.align	128
        .global         _Z42TemporalReplicationPadding_updateGradInputIfEv15THCDeviceTensorIT_Li3Ei16DefaultPtrTraitsES3_ii
        .type           _Z42TemporalReplicationPadding_updateGradInputIfEv15THCDeviceTensorIT_Li3Ei16DefaultPtrTraitsES3_ii,@function
        .size           _Z42TemporalReplicationPadding_updateGradInputIfEv15THCDeviceTensorIT_Li3Ei16DefaultPtrTraitsES3_ii,(.L_x_9 - _Z42TemporalReplicationPadding_updateGradInputIfEv15THCDeviceTensorIT_Li3Ei16DefaultPtrTraitsES3_ii)
        .other          _Z42TemporalReplicationPadding_updateGradInputIfEv15THCDeviceTensorIT_Li3Ei16DefaultPtrTraitsES3_ii,@"STO_CUDA_ENTRY STV_DEFAULT"
_Z42TemporalReplicationPadding_updateGradInputIfEv15THCDeviceTensorIT_Li3Ei16DefaultPtrTraitsES3_ii:
.text._Z42TemporalReplicationPadding_updateGradInputIfEv15THCDeviceTensorIT_Li3Ei16DefaultPtrTraitsES3_ii:
        /* <DEDUP_REMOVED lines=17> */
[----:B------:R-:W5:Y:S06]  /*0110*/  LDCU UR10, c[0x0][0x390] ;  /* 0x00007200ff0a77ac */ /* 0x000f6c0008000800 */
        /* <DEDUP_REMOVED lines=12> */
[----:B------:R-:W-:-:S05]  /*01e0*/  IMAD R3, R6, R3, R7 ;  /* 0x0000000306037224 */ /* 0x000fca00078e0207 */
[----:B------:R-:W-:Y:S01]  /*01f0*/  ISETP.GT.U32.AND P0, PT, R6, R3, PT ;  /* 0x000000030600720c */ /* 0x000fe20003f04070 */
[----:B0-----:R-:W-:-:S12]  /*0200*/  IMAD R0, R8, UR6, RZ ;  /* 0x0000000608007c24 */ /* 0x001fd8000f8e02ff */
[----:B------:R-:W-:Y:S01]  /*0210*/  @!P0 IMAD.IADD R3, R3, 0x1, -R6 ;  /* 0x0000000103038824 */ /* 0x000fe200078e0a06 */
[----:B------:R-:W-:Y:S02]  /*0220*/  ISETP.NE.AND P0, PT, R5, RZ, PT ;  /* 0x000000ff0500720c */ /* 0x000fe40003f05270 */
[----:B------:R-:W-:Y:S02]  /*0230*/  SHF.R.S32.HI R4, RZ, 0x1f, R0 ;  /* 0x0000001fff047819 */ /* 0x000fe40000011400 */
[----:B------:R-:W-:-:S13]  /*0240*/  ISETP.GT.U32.AND P1, PT, R6, R3, PT ;  /* 0x000000030600720c */ /* 0x000fda0003f24070 */
[----:B------:R-:W-:Y:S02]  /*0250*/  @!P1 IMAD.IADD R3, R3, 0x1, -R6 ;  /* 0x0000000103039824 */ /* 0x000fe400078e0a06 */
[----:B------:R-:W0:Y:S02]  /*0260*/  LDC.64 R6, c[0x0][0x3a0] ;  /* 0x0000e800ff067b82 */ /* 0x000e240000000a00 */
[----:B------:R-:W-:Y:S01]  /*0270*/  @!P2 IMAD.MOV R3, RZ, RZ, -R3 ;  /* 0x000000ffff03a224 */ /* 0x000fe200078e0a03 */
[----:B------:R-:W-:Y:S01]  /*0280*/  @!P0 LOP3.LUT R3, RZ, R5, RZ, 0x33, !PT ;  /* 0x00000005ff038212 */ /* 0x000fe200078e33ff */
[----:B----4-:R-:W-:-:S04]  /*0290*/  IMAD R5, R9, UR5, RZ ;  /* 0x0000000509057c24 */ /* 0x010fc8000f8e02ff */
[----:B------:R-:W-:-:S05]  /*02a0*/  IMAD R2, R3, UR4, RZ ;  /* 0x0000000403027c24 */ /* 0x000fca000f8e02ff */
[--C-:B------:R-:W-:Y:S02]  /*02b0*/  IADD3 R0, P0, P1, R2, R0, R5.reuse ;  /* 0x0000000002007210 */ /* 0x100fe4000791e005 */
[----:B------:R-:W-:Y:S02]  /*02c0*/  SHF.R.S32.HI R5, RZ, 0x1f, R5 ;  /* 0x0000001fff057819 */ /* 0x000fe40000011405 */
[----:B------:R-:W-:-:S04]  /*02d0*/  SHF.R.S32.HI R2, RZ, 0x1f, R2 ;  /* 0x0000001fff027819 */ /* 0x000fc80000011402 */
[----:B------:R-:W-:Y:S02]  /*02e0*/  IADD3.X R2, PT, PT, R2, R4, R5, P0, P1 ;  /* 0x0000000402027210 */ /* 0x000fe400007e2405 */
[----:B0-----:R-:W-:-:S04]  /*02f0*/  LEA R4, P0, R0, R6, 0x2 ;  /* 0x0000000600047211 */ /* 0x001fc800078010ff */
[----:B------:R-:W-:Y:S02]  /*0300*/  LEA.HI.X R5, R0, R7, R2, 0x2, P0 ;  /* 0x0000000700057211 */ /* 0x000fe400000f1402 */
[----:B------:R-:W0:Y:S03]  /*0310*/  LDC R7, c[0x0][0x39c] ;  /* 0x0000e700ff077b82 */ /* 0x000e260000000800 */
[----:B---3--:R1:W2:Y:S01]  /*0320*/  LDG.E R9, desc[UR8][R4.64] ;  /* 0x0000000804097981 */ /* 0x0082a2000c1e1900 */
[----:B-----5:R-:W-:Y:S02]  /*0330*/  UIADD3 UR4, UPT, UPT, -UR7, URZ, URZ ;  /* 0x000000ff07047290 */ /* 0x020fe4000fffe1ff */
[----:B------:R-:W-:Y:S02]  /*0340*/  VIMNMX R0, PT, PT, R3, UR7, !PT ;  /* 0x0000000703007c48 */ /* 0x000fe4000ffe0100 */
[----:B------:R-:W-:Y:S01]  /*0350*/  UISETP.LT.AND UP0, UPT, URZ, UR4, UPT ;  /* 0x00000004ff00728c */ /* 0x000fe2000bf01270 */
[----:B------:R-:W3:Y:S03]  /*0360*/  LDC.64 R2, c[0x0][0x380] ;  /* 0x0000e000ff027b82 */ /* 0x000ee60000000a00 */
[----:B------:R-:W-:Y:S01]  /*0370*/  USEL UR4, URZ, UR4, !UP0 ;  /* 0x00000004ff047287 */ /* 0x000fe2000c000000 */
[----:B-1----:R-:W-:Y:S01]  /*0380*/  VIMNMX R5, PT, PT, RZ, UR7, !PT ;  /* 0x00000007ff057c48 */ /* 0x002fe2000ffe0100 */
[----:B------:R-:W-:-:S05]  /*0390*/  IMAD R4, R10, UR6, RZ ;  /* 0x000000060a047c24 */ /* 0x000fca000f8e02ff */
[----:B------:R-:W-:Y:S01]  /*03a0*/  SHF.R.S32.HI R6, RZ, 0x1f, R4 ;  /* 0x0000001fff067819 */ /* 0x000fe20000011404 */
[----:B0-----:R-:W-:-:S05]  /*03b0*/  VIADD R7, R7, UR7 ;  /* 0x0000000707077c36 */ /* 0x001fca0008000000 */
[----:B------:R-:W-:-:S04]  /*03c0*/  VIADDMNMX R0, R7, 0xffffffff, R0, PT ;  /* 0xffffffff07007846 */ /* 0x000fc80003800100 */
[----:B------:R-:W-:Y:S01]  /*03d0*/  IADD3 R0, PT, PT, R0, UR4, -R5 ;  /* 0x0000000400007c10 */ /* 0x000fe2000fffe805 */
[----:B------:R-:W-:-:S04]  /*03e0*/  IMAD R5, R11, UR5, RZ ;  /* 0x000000050b057c24 */ /* 0x000fc8000f8e02ff */
[----:B------:R-:W-:-:S05]  /*03f0*/  IMAD R0, R0, UR10, RZ ;  /* 0x0000000a00007c24 */ /* 0x000fca000f8e02ff */
[--C-:B------:R-:W-:Y:S02]  /*0400*/  IADD3 R4, P0, P1, R0, R4, R5.reuse ;  /* 0x0000000400047210 */ /* 0x100fe4000791e005 */
[----:B------:R-:W-:Y:S02]  /*0410*/  SHF.R.S32.HI R5, RZ, 0x1f, R5 ;  /* 0x0000001fff057819 */ /* 0x000fe40000011405 */
[----:B------:R-:W-:-:S04]  /*0420*/  SHF.R.S32.HI R0, RZ, 0x1f, R0 ;  /* 0x0000001fff007819 */ /* 0x000fc80000011400 */
[----:B------:R-:W-:Y:S02]  /*0430*/  IADD3.X R0, PT, PT, R0, R6, R5, P0, P1 ;  /* 0x0000000600007210 */ /* 0x000fe400007e2405 */
[----:B---3--:R-:W-:-:S04]  /*0440*/  LEA R2, P0, R4, R2, 0x2 ;  /* 0x0000000204027211 */ /* 0x008fc800078010ff */
[----:B------:R-:W-:-:S05]  /*0450*/  LEA.HI.X R3, R4, R3, R0, 0x2, P0 ;  /* 0x0000000304037211 */ /* 0x000fca00000f1400 */
[----:B--2---:R-:W-:Y:S01]  /*0460*/  REDG.E.ADD.F32.FTZ.RN.STRONG.GPU desc[UR8][R2.64], R9 ;  /* 0x00000009020079a6 */ /* 0x004fe2000c12f308 */
[----:B------:R-:W-:Y:S05]  /*0470*/  EXIT ;  /* 0x000000000000794d */ /* 0x000fea0003800000 */
.L_x_2:
        /* <DEDUP_REMOVED lines=16> */
.L_x_9:


//--------------------- .text._Z39TemporalReplicationPadding_updateOutputIfEv15THCDeviceTensorIT_Li3Ei16DefaultPtrTraitsES3_ii --------------------------
	.section	.text._Z39TemporalReplicationPadding_updateOutputIfEv15THCDeviceTensorIT_Li3Ei16DefaultPtrTraitsES3_ii,"ax",@progbits
	.align	128
        .global         _Z39TemporalReplicationPadding_updateOutputIfEv15THCDeviceTensorIT_Li3Ei16DefaultPtrTraitsES3_ii
        .type           _Z39TemporalReplicationPadding_updateOutputIfEv15THCDeviceTensorIT_Li3Ei16DefaultPtrTraitsES3_ii,@function
        .size           _Z39TemporalReplicationPadding_updateOutputIfEv15THCDeviceTensorIT_Li3Ei16DefaultPtrTraitsES3_ii,(.L_x_10 - _Z39TemporalReplicationPadding_updateOutputIfEv15THCDeviceTensorIT_Li3Ei16DefaultPtrTraitsES3_ii)
        .other          _Z39TemporalReplicationPadding_updateOutputIfEv15THCDeviceTensorIT_Li3Ei16DefaultPtrTraitsES3_ii,@"STO_CUDA_ENTRY STV_DEFAULT"
_Z39TemporalReplicationPadding_updateOutputIfEv15THCDeviceTensorIT_Li3Ei16DefaultPtrTraitsES3_ii:
.text._Z39TemporalReplicationPadding_updateOutputIfEv15THCDeviceTensorIT_Li3Ei16DefaultPtrTraitsES3_ii:
        /* <DEDUP_REMOVED lines=57> */
[C---:B0-----:R-:W-:Y:S01]  /*0390*/  LEA R2, P0, R5.reuse, R2, 0x2 ;  /* 0x0000000205027211 */ /* 0x041fe200078010ff */
[----:B------:R-:W0:Y:S03]  /*03a0*/  LDC.64 R6, c[0x0][0x3a8] ;  /* 0x0000ea00ff067b82 */ /* 0x000e260000000a00 */
[----:B------:R-:W-:-:S05]  /*03b0*/  LEA.HI.X R3, R5, R3, R4, 0x2, P0 ;  /* 0x0000000305037211 */ /* 0x000fca00000f1404 */
[----:B-1----:R2:W3:Y:S01]  /*03c0*/  LDG.E R5, desc[UR8][R2.64] ;  /* 0x0000000802057981 */ /* 0x0024e2000c1e1900 */
        /* <DEDUP_REMOVED lines=10> */
[----:B---3--:R-:W-:Y:S01]  /*0470*/  STG.E desc[UR8][R2.64], R5 ;  /* 0x0000000502007986 */ /* 0x008fe2000c101908 */
[----:B------:R-:W-:Y:S05]  /*0480*/  EXIT ;  /* 0x000000000000794d */ /* 0x000fea0003800000 */
.L_x_3:
        /* <DEDUP_REMOVED lines=15> */
.L_x_10:


//--------------------- .text._Z42TemporalReplicationPadding_updateGradInputIN3c104HalfEEv15THCDeviceTensorIT_Li3Ei16DefaultPtrTraitsES5_ii --------------------------
	.section	.text._Z42TemporalReplicationPadding_updateGradInputIN3c104HalfEEv15THCDeviceTensorIT_Li3Ei16DefaultPtrTraitsES5_ii,"ax",@progbits
	.align	128
        .global         _Z42TemporalReplicationPadding_updateGradInputIN3c104HalfEEv15THCDeviceTensorIT_Li3Ei16DefaultPtrTraitsES5_ii
        .type           _Z42TemporalReplicationPadding_updateGradInputIN3c104HalfEEv15THCDeviceTensorIT_Li3Ei16DefaultPtrTraitsES5_ii,@function
        .size           _Z42TemporalReplicationPadding_updateGradInputIN3c104HalfEEv15THCDeviceTensorIT_Li3Ei16DefaultPtrTraitsES5_ii,(.L_x_11 - _Z42TemporalReplicationPadding_updateGradInputIN3c104HalfEEv15THCDeviceTensorIT_Li3Ei16DefaultPtrTraitsES5_ii)
        .other          _Z42TemporalReplicationPadding_updateGradInputIN3c104HalfEEv15THCDeviceTensorIT_Li3Ei16DefaultPtrTraitsES5_ii,@"STO_CUDA_ENTRY STV_DEFAULT"
_Z42TemporalReplicationPadding_updateGradInputIN3c104HalfEEv15THCDeviceTensorIT_Li3Ei16DefaultPtrTraitsES5_ii:
.text._Z42TemporalReplicationPadding_updateGradInputIN3c104HalfEEv15THCDeviceTensorIT_Li3Ei16DefaultPtrTraitsES5_ii:
        /* <DEDUP_REMOVED lines=14> */
[----:B------:R-:W3:Y:S01]  /*00e0*/  LDCU UR9, c[0x0][0x390] ;  /* 0x00007200ff0977ac */ /* 0x000ee20008000800 */
[----:B------:R-:W4:Y:S04]  /*00f0*/  LDCU UR8, c[0x0][0x3b0] ;  /* 0x00007600ff0877ac */ /* 0x000f280008000800 */
[----:B------:R-:W3:Y:S01]  /*0100*/  S2UR UR5, SR_CTAID.Y ;  /* 0x00000000000579c3 */ /* 0x000ee20000002600 */
[----:B--2---:R-:W2:Y:S07]  /*0110*/  MUFU.RCP R4, R4 ;  /* 0x0000000400047308 */ /* 0x004eae0000001000 */
[----:B------:R-:W1:Y:S01]  /*0120*/  LDC.64 R10, c[0x0][0x3a8] ;  /* 0x0000ea00ff0a7b82 */ /* 0x000e620000000a00 */
[----:B0-----:R-:W-:-:S02]  /*0130*/  UIADD3 UR4, UPT, UPT, -UR7, URZ, URZ ;  /* 0x000000ff07047290 */ /* 0x001fc4000fffe1ff */
[----:B------:R-:W-:Y:S02]  /*0140*/  VIMNMX R9, PT, PT, RZ, UR7, !PT ;  /* 0x00000007ff097c48 */ /* 0x000fe4000ffe0100 */
        /* <DEDUP_REMOVED lines=10> */
[----:B------:R-:W-:-:S04]  /*01f0*/  IMAD.HI.U32 R3, R3, R7, RZ ;  /* 0x0000000703037227 */ /* 0x000fc800078e00ff */
[----:B------:R-:W-:-:S04]  /*0200*/  IMAD.MOV R3, RZ, RZ, -R3 ;  /* 0x000000ffff037224 */ /* 0x000fc800078e0a03 */
[----:B------:R-:W-:-:S05]  /*0210*/  IMAD R3, R6, R3, R7 ;  /* 0x0000000306037224 */ /* 0x000fca00078e0207 */
[----:B------:R-:W-:-:S13]  /*0220*/  ISETP.GT.U32.AND P0, PT, R6, R3, PT ;  /* 0x000000030600720c */ /* 0x000fda0003f04070 */
[----:B------:R-:W-:Y:S01]  /*0230*/  @!P0 IMAD.IADD R3, R3, 0x1, -R6 ;  /* 0x0000000103038824 */ /* 0x000fe200078e0a06 */
[----:B------:R-:W-:-:S04]  /*0240*/  ISETP.NE.AND P0, PT, R5, RZ, PT ;  /* 0x000000ff0500720c */ /* 0x000fc80003f05270 */
[----:B------:R-:W-:-:S13]  /*0250*/  ISETP.GT.U32.AND P1, PT, R6, R3, PT ;  /* 0x000000030600720c */ /* 0x000fda0003f24070 */
[----:B------:R-:W-:Y:S02]  /*0260*/  @!P1 IMAD.IADD R3, R3, 0x1, -R6 ;  /* 0x0000000103039824 */ /* 0x000fe400078e0a06 */
[----:B------:R-:W2:Y:S02]  /*0270*/  LDC.64 R6, c[0x0][0x388] ;  /* 0x0000e200ff067b82 */ /* 0x000ea40000000a00 */
[----:B------:R-:W-:Y:S02]  /*0280*/  IMAD.MOV.U32 R0, RZ, RZ, R3 ;  /* 0x000000ffff007224 */ /* 0x000fe400078e0003 */
[----:B0-----:R-:W-:Y:S02]  /*0290*/  VIADD R3, R2, UR7 ;  /* 0x0000000702037c36 */ /* 0x001fe40008000000 */
[----:B------:R-:W-:Y:S01]  /*02a0*/  @!P2 IMAD.MOV R0, RZ, RZ, -R0 ;  /* 0x000000ffff00a224 */ /* 0x000fe200078e0a00 */
[----:B------:R-:W-:Y:S02]  /*02b0*/  @!P0 LOP3.LUT R0, RZ, R5, RZ, 0x33, !PT ;  /* 0x00000005ff008212 */ /* 0x000fe400078e33ff */
[----:B------:R-:W0:Y:S02]  /*02c0*/  LDC.64 R4, c[0x0][0x3a0] ;  /* 0x0000e800ff047b82 */ /* 0x000e240000000a00 */
[C---:B------:R-:W-:Y:S01]  /*02d0*/  VIMNMX R2, PT, PT, R0.reuse, UR7, !PT ;  /* 0x0000000700027c48 */ /* 0x040fe2000ffe0100 */
[----:B----4-:R-:W-:-:S03]  /*02e0*/  IMAD R0, R0, UR8, RZ ;  /* 0x0000000800007c24 */ /* 0x010fc6000f8e02ff */
[----:B------:R-:W-:Y:S02]  /*02f0*/  VIADDMNMX R8, R3, 0xffffffff, R2, PT ;  /* 0xffffffff03087846 */ /* 0x000fe40003800102 */
[----:B------:R-:W4:Y:S02]  /*0300*/  LDC.64 R2, c[0x0][0x380] ;  /* 0x0000e000ff027b82 */ /* 0x000f240000000a00 */
[----:B------:R-:W-:Y:S01]  /*0310*/  IADD3 R8, PT, PT, R8, UR4, -R9 ;  /* 0x0000000408087c10 */ /* 0x000fe2000fffe809 */
[----:B-1----:R-:W-:Y:S02]  /*0320*/  IMAD R9, R10, UR6, RZ ;  /* 0x000000060a097c24 */ /* 0x002fe4000f8e02ff */
[----:B---3--:R-:W-:Y:S02]  /*0330*/  IMAD R10, R11, UR5, RZ ;  /* 0x000000050b0a7c24 */ /* 0x008fe4000f8e02ff */
[----:B--2---:R-:W-:Y:S01]  /*0340*/  IMAD R6, R6, UR6, RZ ;  /* 0x0000000606067c24 */ /* 0x004fe2000f8e02ff */
[----:B------:R-:W-:Y:S01]  /*0350*/  SHF.R.S32.HI R11, RZ, 0x1f, R9 ;  /* 0x0000001fff0b7819 */ /* 0x000fe20000011409 */
[----:B------:R-:W-:Y:S01]  /*0360*/  IMAD R7, R7, UR5, RZ ;  /* 0x0000000507077c24 */ /* 0x000fe2000f8e02ff */
[--C-:B------:R-:W-:Y:S01]  /*0370*/  IADD3 R13, P2, P3, R0, R9, R10.reuse ;  /* 0x00000009000d7210 */ /* 0x100fe20007b5e00a */
[----:B------:R-:W-:Y:S01]  /*0380*/  IMAD R8, R8, UR9, RZ ;  /* 0x0000000908087c24 */ /* 0x000fe2000f8e02ff */
[----:B------:R-:W-:Y:S01]  /*0390*/  SHF.R.S32.HI R10, RZ, 0x1f, R10 ;  /* 0x0000001fff0a7819 */ /* 0x000fe2000001140a */
[----:B------:R-:W1:Y:S01]  /*03a0*/  LDCU.64 UR4, c[0x0][0x358] ;  /* 0x00006b00ff0477ac */ /* 0x000e620008000a00 */
[----:B------:R-:W-:-:S02]  /*03b0*/  SHF.R.S32.HI R0, RZ, 0x1f, R0 ;  /* 0x0000001fff007819 */ /* 0x000fc40000011400 */
[--C-:B------:R-:W-:Y:S02]  /*03c0*/  IADD3 R12, P0, P1, R8, R6, R7.reuse ;  /* 0x00000006080c7210 */ /* 0x100fe4000791e007 */
[----:B------:R-:W-:Y:S02]  /*03d0*/  IADD3.X R10, PT, PT, R0, R11, R10, P2, P3 ;  /* 0x0000000b000a7210 */ /* 0x000fe400017e640a */
[----:B------:R-:W-:Y:S01]  /*03e0*/  SHF.R.S32.HI R6, RZ, 0x1f, R6 ;  /* 0x0000001fff067819 */ /* 0x000fe20000011406 */
[----:B------:R-:W-:Y:S01]  /*03f0*/  IMAD.SHL.U32 R9, R12, 0x2, RZ ;  /* 0x000000020c097824 */ /* 0x000fe200078e00ff */
[----:B------:R-:W-:Y:S02]  /*0400*/  SHF.R.S32.HI R7, RZ, 0x1f, R7 ;  /* 0x0000001fff077819 */ /* 0x000fe40000011407 */
[----:B------:R-:W-:Y:S01]  /*0410*/  SHF.R.S32.HI R8, RZ, 0x1f, R8 ;  /* 0x0000001fff087819 */ /* 0x000fe20000011408 */
[----:B----4-:R-:W-:Y:S01]  /*0420*/  IMAD.IADD R0, R9, 0x1, R2 ;  /* 0x0000000109007824 */ /* 0x010fe200078e0202 */
[----:B0-----:R-:W-:-:S02]  /*0430*/  LEA R4, P2, R13, R4, 0x1 ;  /* 0x000000040d047211 */ /* 0x001fc400078408ff */
[----:B------:R-:W-:Y:S02]  /*0440*/  IADD3.X R11, PT, PT, R8, R6, R7, P0, P1 ;  /* 0x00000006080b7210 */ /* 0x000fe400007e2407 */
[----:B------:R-:W-:Y:S02]  /*0450*/  LOP3.LUT R7, R0, 0x2, RZ, 0xc0, !PT ;  /* 0x0000000200077812 */ /* 0x000fe400078ec0ff */
[----:B------:R-:W-:Y:S02]  /*0460*/  LEA.HI.X R5, R13, R5, R10, 0x1, P2 ;  /* 0x000000050d057211 */ /* 0x000fe400010f0c0a */
[----:B------:R-:W-:Y:S02]  /*0470*/  SHF.L.U64.HI R0, R12, 0x1, R11 ;  /* 0x000000010c007819 */ /* 0x000fe4000001020b */
[----:B------:R-:W-:Y:S01]  /*0480*/  IADD3 R2, P0, P1, -R7, R2, R9 ;  /* 0x0000000207027210 */ /* 0x000fe2000791e109 */
[----:B-1----:R-:W2:Y:S03]  /*0490*/  LDG.E.U16 R4, desc[UR4][R4.64] ;  /* 0x0000000404047981 */ /* 0x002ea6000c1e1500 */
[----:B------:R-:W-:-:S05]  /*04a0*/  IADD3.X R3, PT, PT, R3, -0x1, R0, P0, P1 ;  /* 0xffffffff03037810 */ /* 0x000fca00007e2400 */
[----:B------:R0:W5:Y:S01]  /*04b0*/  LDG.E R6, desc[UR4][R2.64] ;  /* 0x0000000402067981 */ /* 0x000162000c1e1900 */
[----:B------:R-:W-:-:S04]  /*04c0*/  ISETP.NE.U32.AND P0, PT, R7, RZ, PT ;  /* 0x000000ff0700720c */ /* 0x000fc80003f05070 */
[----:B------:R-:W-:Y:S01]  /*04d0*/  ISETP.NE.AND.EX P0, PT, RZ, RZ, PT, P0 ;  /* 0x000000ffff00720c */ /* 0x000fe20003f05300 */
[----:B0-2---:R-:W-:-:S12]  /*04e0*/  HADD2.F32 R8, -RZ, R4.H0_H0 ;  /* 0x20000004ff087230 */ /* 0x005fd80000004100 */
.L_x_4:
[----:B-----5:R-:W-:Y:S02]  /*04f0*/  SHF.R.U32.HI R5, RZ, 0x10, R6 ;  /* 0x00000010ff057819 */ /* 0x020fe40000011606 */
[C---:B------:R-:W-:Y:S02]  /*0500*/  LOP3.LUT R0, R6.reuse, 0xffff, RZ, 0xc0, !PT ;  /* 0x0000ffff06007812 */ /* 0x040fe400078ec0ff */
[C---:B------:R-:W-:Y:S02]  /*0510*/  SEL R5, R6.reuse, R5, !P0 ;  /* 0x0000000506057207 */ /* 0x040fe40004000000 */
[----:B------:R-:W-:-:S03]  /*0520*/  LOP3.LUT R4, R6, 0xffff0000, RZ, 0xc0, !PT ;  /* 0xffff000006047812 */ /* 0x000fc600078ec0ff */
[----:B------:R-:W-:-:S05]  /*0530*/  HADD2.F32 R5, -RZ, R5.H0_H0 ;  /* 0x20000005ff057230 */ /* 0x000fca0000004100 */
[----:B------:R-:W-:-:S06]  /*0540*/  FADD R5, R5, R8 ;  /* 0x0000000805057221 */ /* 0x000fcc0000000000 */
[----:B------:R-:W0:Y:S02]  /*0550*/  F2F.F16.F32 R5, R5 ;  /* 0x0000000500057304 */ /* 0x000e240000200800 */
[C---:B0-----:R-:W-:Y:S01]  /*0560*/  IMAD R7, R5.reuse, 0x10000, R0 ;  /* 0x0001000005077824 */ /* 0x041fe200078e0200 */
[----:B------:R-:W-:-:S06]  /*0570*/  @!P0 LOP3.LUT R7, R5, R4, RZ, 0xfc, !PT ;  /* 0x0000000405078212 */ /* 0x000fcc00078efcff */
[----:B------:R-:W2:Y:S02]  /*0580*/  ATOMG.E.CAS.STRONG.GPU PT, R7, [R2], R6, R7 ;  /* 0x00000006020773a9 */ /* 0x000ea400001ee107 */
[----:B--2---:R-:W-:Y:S01]  /*0590*/  ISETP.NE.AND P1, PT, R6, R7, PT ;  /* 0x000000070600720c */ /* 0x004fe20003f25270 */
[----:B------:R-:W-:-:S12]  /*05a0*/  IMAD.MOV.U32 R6, RZ, RZ, R7 ;  /* 0x000000ffff067224 */ /* 0x000fd800078e0007 */
[----:B------:R-:W-:Y:S05]  /*05b0*/  @P1 BRA `(.L_x_4) ;  /* 0xfffffffc00cc1947 */ /* 0x000fea000383ffff */
[----:B------:R-:W-:Y:S05]  /*05c0*/  EXIT ;  /* 0x000000000000794d */ /* 0x000fea0003800000 */
.L_x_5:
        /* <DEDUP_REMOVED lines=11> */
.L_x_11:


//--------------------- .text._Z39TemporalReplicationPadding_updateOutputIN3c104HalfEEv15THCDeviceTensorIT_Li3Ei16DefaultPtrTraitsES5_ii --------------------------
	.section	.text._Z39TemporalReplicationPadding_updateOutputIN3c104HalfEEv15THCDeviceTensorIT_Li3Ei16DefaultPtrTraitsES5_ii,"ax",@progbits
	.align	128
        .global         _Z39TemporalReplicationPadding_updateOutputIN3c104HalfEEv15THCDeviceTensorIT_Li3Ei16DefaultPtrTraitsES5_ii
        .type           _Z39TemporalReplicationPadding_updateOutputIN3c104HalfEEv15THCDeviceTensorIT_Li3Ei16DefaultPtrTraitsES5_ii,@function
        .size           _Z39TemporalReplicationPadding_updateOutputIN3c104HalfEEv15THCDeviceTensorIT_Li3Ei16DefaultPtrTraitsES5_ii,(.L_x_12 - _Z39TemporalReplicationPadding_updateOutputIN3c104HalfEEv15THCDeviceTensorIT_Li3Ei16DefaultPtrTraitsES5_ii)
        .other          _Z39TemporalReplicationPadding_updateOutputIN3c104HalfEEv15THCDeviceTensorIT_Li3Ei16DefaultPtrTraitsES5_ii,@"STO_CUDA_ENTRY STV_DEFAULT"
_Z39TemporalReplicationPadding_updateOutputIN3c104HalfEEv15THCDeviceTensorIT_Li3Ei16DefaultPtrTraitsES5_ii:
.text._Z39TemporalReplicationPadding_updateOutputIN3c104HalfEEv15THCDeviceTensorIT_Li3Ei16DefaultPtrTraitsES5_ii:
        /* <DEDUP_REMOVED lines=60> */
[----:B-1----:R2:W3:Y:S01]  /*03c0*/  LDG.E.U16 R5, desc[UR8][R2.64] ;  /* 0x0000000802057981 */ /* 0x0024e2000c1e1500 */
        /* <DEDUP_REMOVED lines=10> */
[----:B---3--:R-:W-:Y:S01]  /*0470*/  STG.E.U16 desc[UR8][R2.64], R5 ;  /* 0x0000000502007986 */ /* 0x008fe2000c101508 */
[----:B------:R-:W-:Y:S05]  /*0480*/  EXIT ;  /* 0x000000000000794d */ /* 0x000fea0003800000 */
.L_x_6:
        /* <DEDUP_REMOVED lines=15> */
.L_x_12:


//--------------------- .nv.global.init           --------------------------
	.section	.nv.global.init,"aw",@progbits
.nv.global.init:
	.type		__T23,@object
	.size		__T23,(__T24 - __T23)
__T23:
        /*0000*/ 	.byte	0x54, 0x20, 0x70, 0x6f, 0x77, 0x69, 0x28, 0x54, 0x2c, 0x20, 0x54, 0x29, 0x20, 0x5b, 0x77, 0x69
        /*0010*/ 	.byte	0x74, 0x68, 0x20, 0x54, 0x20, 0x3d, 0x20, 0x69, 0x6e, 0x74, 0x5d, 0x00
	.type		__T24,@object
	.size		__T24,(__T22 - __T24)
__T24:
        /*001c*/ 	.byte	0x54, 0x20, 0x70, 0x6f, 0x77, 0x69, 0x28, 0x54, 0x2c, 0x20, 0x54, 0x29, 0x20, 0x5b, 0x77, 0x69
        /*002c*/ 	.byte	0x74, 0x68, 0x20, 0x54, 0x20, 0x3d, 0x20, 0x6c, 0x6f, 0x6e, 0x67, 0x5d, 0x00
	.type		__T22,@object
	.size		__T22,(__T21 - __T22)
__T22:
        /*0039*/ 	.byte	0x54, 0x20, 0x70, 0x6f, 0x77, 0x69, 0x28, 0x54, 0x2c, 0x20, 0x54, 0x29, 0x20, 0x5b, 0x77, 0x69
        /*0049*/ 	.byte	0x74, 0x68, 0x20, 0x54, 0x20, 0x3d, 0x20, 0x73, 0x68, 0x6f, 0x72, 0x74, 0x5d, 0x00
	.type		__T21,@object
	.size		__T21,(__T20 - __T21)
__T21:
        /*0057*/ 	.byte	0x54, 0x20, 0x70, 0x6f, 0x77, 0x69, 0x28, 0x54, 0x2c, 0x20, 0x54, 0x29, 0x20, 0x5b, 0x77, 0x69
        /*0067*/ 	.byte	0x74, 0x68, 0x20, 0x54, 0x20, 0x3d, 0x20, 0x73, 0x69, 0x67, 0x6e, 0x65, 0x64, 0x20, 0x63, 0x68
        /*0077*/ 	.byte	0x61, 0x72, 0x5d, 0x00
	.type		__T20,@object
	.size		__T20,(.L_8 - __T20)
__T20:
        /*007b*/ 	.byte	0x54, 0x20, 0x70, 0x6f, 0x77, 0x69, 0x28, 0x54, 0x2c, 0x20, 0x54, 0x29, 0x20, 0x5b, 0x77, 0x69
        /*008b*/ 	.byte	0x74, 0x68, 0x20, 0x54, 0x20, 0x3d, 0x20, 0x75, 0x6e, 0x73, 0x69, 0x67, 0x6e, 0x65, 0x64, 0x20
        /*009b*/ 	.byte	0x63, 0x68, 0x61, 0x72, 0x5d, 0x00
.L_8:


//--------------------- .nv.shared.reserved.0     --------------------------
	.section	.nv.shared.reserved.0,"aw",@nobits
	.weak		__nv_reservedSMEM_offset_0_alias
	.size		__nv_reservedSMEM_offset_0_alias, 0, 64
	.other		__nv_reservedSMEM_offset_0_alias,@"STO_CUDA_RESERVED_SHARED STV_DEFAULT"
__nv_reservedSMEM_offset_0_alias:
	.zero		0
	.zero		64


//--------------------- .nv.global                --------------------------
	.section	.nv.global,"aw",@nobits
	.align	8
.nv.global:
	.type		_ZTVN10__cxxabiv120__si_class_type_infoE,@object
	.size		_ZTVN10__cxxabiv120__si_class_type_infoE,(_ZTTNSt7__cxx1119basic_ostringstreamIcSt11char_traitsIcESaIcEEE - _ZTVN10__cxxabiv120__si_class_type_infoE)
_ZTVN10__cxxabiv120__si_class_type_infoE:
	.zero		8
	.type		_ZTTNSt7__cxx1119basic_ostringstreamIcSt11char_traitsIcESaIcEEE,@object
	.size		_ZTTNSt7__cxx1119basic_ostringstreamIcSt11char_traitsIcESaIcEEE,(_ZTTSo - _ZTTNSt7__cxx1119basic_ostringstreamIcSt11char_traitsIcESaIcEEE)
_ZTTNSt7__cxx1119basic_ostringstreamIcSt11char_traitsIcESaIcEEE:
	.zero		8
	.type		_ZTTSo,@object
	.size		_ZTTSo,(_ZTVN10__cxxabiv117__class_type_infoE - _ZTTSo)
_ZTTSo:
	.zero		8
	.type		_ZTVN10__cxxabiv117__class_type_infoE,@object
	.size		_ZTVN10__cxxabiv117__class_type_infoE,(_ZTVSt9basic_iosIcSt11char_traitsIcEE - _ZTVN10__cxxabiv117__class_type_infoE)
_ZTVN10__cxxabiv117__class_type_infoE:
	.zero		8
	.type		_ZTVSt9basic_iosIcSt11char_traitsIcEE,@object
	.size		_ZTVSt9basic_iosIcSt11char_traitsIcEE,(_ZTVN3c105ErrorE - _ZTVSt9basic_iosIcSt11char_traitsIcEE)
_ZTVSt9basic_iosIcSt11char_traitsIcEE:
	.zero		32
	.type		_ZTVN3c105ErrorE,@object
	.size		_ZTVN3c105ErrorE,(_ZTVSt15basic_streambufIcSt11char_traitsIcEE - _ZTVN3c105ErrorE)
_ZTVN3c105ErrorE:
	.zero		40
	.type		_ZTVSt15basic_streambufIcSt11char_traitsIcEE,@object
	.size		_ZTVSt15basic_streambufIcSt11char_traitsIcEE,(_ZTVNSt7__cxx1115basic_stringbufIcSt11char_traitsIcESaIcEEE - _ZTVSt15basic_streambufIcSt11char_traitsIcEE)
_ZTVSt15basic_streambufIcSt11char_traitsIcEE:
	.zero		128
	.type		_ZTVNSt7__cxx1115basic_stringbufIcSt11char_traitsIcESaIcEEE,@object
	.size		_ZTVNSt7__cxx1115basic_stringbufIcSt11char_traitsIcESaIcEEE,(.L_3 - _ZTVNSt7__cxx1115basic_stringbufIcSt11char_traitsIcESaIcEEE)
_ZTVNSt7__cxx1115basic_stringbufIcSt11char_traitsIcESaIcEEE:
	.zero		128
.L_3:


//--------------------- .nv.constant0._Z42TemporalReplicationPadding_updateGradInputIdEv15THCDeviceTensorIT_Li3Ei16DefaultPtrTraitsES3_ii --------------------------
	.section	.nv.constant0._Z42TemporalReplicationPadding_updateGradInputIdEv15THCDeviceTensorIT_Li3Ei16DefaultPtrTraitsES3_ii,"a",@progbits
	.sectionflags	@""
	.align	4
.nv.constant0._Z42TemporalReplicationPadding_updateGradInputIdEv15THCDeviceTensorIT_Li3Ei16DefaultPtrTraitsES3_ii:
	.zero		968


//--------------------- .nv.constant0._Z39TemporalReplicationPadding_updateOutputIdEv15THCDeviceTensorIT_Li3Ei16DefaultPtrTraitsES3_ii --------------------------
	.section	.nv.constant0._Z39TemporalReplicationPadding_updateOutputIdEv15THCDeviceTensorIT_Li3Ei16DefaultPtrTraitsES3_ii,"a",@progbits
	.sectionflags	@""
	.align	4
.nv.constant0._Z39TemporalReplicationPadding_updateOutputIdEv15THCDeviceTensorIT_Li3Ei16DefaultPtrTraitsES3_ii:
	.zero		968


//--------------------- .nv.constant0._Z42TemporalReplicationPadding_updateGradInputIfEv15THCDeviceTensorIT_Li3Ei16DefaultPtrTraitsES3_ii --------------------------
	.section	.nv.constant0._Z42TemporalReplicationPadding_updateGradInputIfEv15THCDeviceTensorIT_Li3Ei16DefaultPtrTraitsES3_ii,"a",@progbits
	.sectionflags	@""
	.align	4
.nv.constant0._Z42TemporalReplicationPadding_updateGradInputIfEv15THCDeviceTensorIT_Li3Ei16DefaultPtrTraitsES3_ii:
	.zero		968


//--------------------- .nv.constant0._Z39TemporalReplicationPadding_updateOutputIfEv15THCDeviceTensorIT_Li3Ei16DefaultPtrTraitsES3_ii --------------------------
	.section	.nv.constant0._Z39TemporalReplicationPadding_updateOutputIfEv15THCDeviceTensorIT_Li3Ei16DefaultPtrTraitsES3_ii,"a",@progbits
	.sectionflags	@""
	.align	4
.nv.constant0._Z39TemporalReplicationPadding_updateOutputIfEv15THCDeviceTensorIT_Li3Ei16DefaultPtrTraitsES3_ii:
	.zero		968


//--------------------- .nv.constant0._Z42TemporalReplicationPadding_updateGradInputIN3c104HalfEEv15THCDeviceTensorIT_Li3Ei16DefaultPtrTraitsES5_ii --------------------------
	.section	.nv.constant0._Z42TemporalReplicationPadding_updateGradInputIN3c104HalfEEv15THCDeviceTensorIT_Li3Ei16DefaultPtrTraitsES5_ii,"a",@progbits
	.sectionflags	@""
	.align	4
.nv.constant0._Z42TemporalReplicationPadding_updateGradInputIN3c104HalfEEv15THCDeviceTensorIT_Li3Ei16DefaultPtrTraitsES5_ii:
	.zero		968


//--------------------- .nv.constant0._Z39TemporalReplicationPadding_updateOutputIN3c104HalfEEv15THCDeviceTensorIT_Li3Ei16DefaultPtrTraitsES5_ii --------------------------
	.section	.nv.constant0._Z39TemporalReplicationPadding_updateOutputIN3c104HalfEEv15THCDeviceTensorIT_Li3Ei16DefaultPtrTraitsES5_ii,"a",@progbits
	.sectionflags	@""
	.align	4
.nv.constant0._Z39TemporalReplicationPadding_updateOutputIN3c104HalfEEv15THCDeviceTensorIT_Li3Ei16DefaultPtrTraitsES5_ii:
	.zero		968


//--------------------- SYMBOLS --------------------------

	.type		.nv.reservedSmem.offset0,@object
	.size		.nv.reservedSmem.offset0,0x4
